	.target	sm_100a

	.elftype	@"ET_EXEC"


//--------------------- .note.nv.tkinfo           --------------------------
	.section	.note.nv.tkinfo,"",@"SHT_NOTE"
	.sectionflags	@"SHF_NOTE_NV_TKINFO"
	.tkinfo
        /*0018*/ 	.word	0x00000002
        /*0030*/ 	.string	""
        /*0030*/ 	.string	"ptxas"
        /*0030*/ 	.string	"Cuda compilation tools, release 13.0, V13.0.88"
        /*0030*/ 	.string	"Build cuda_13.0.r13.0/compiler.36424714_0"
        /*0030*/ 	.string	"-arch sm_100a -m 64 "



//--------------------- .note.nv.cuinfo           --------------------------
	.section	.note.nv.cuinfo,"",@"SHT_NOTE"
	.sectionflags	@"SHF_NOTE_NV_CUINFO"
        /*0018*/ 	.short	0x0002
        /*001a*/ 	.short	0x0064
        /*001c*/ 	.short	0x0082
	.zero		2


//--------------------- .nv.info                  --------------------------
	.section	.nv.info,"",@"SHT_CUDA_INFO"
	.align	4


	//----- nvinfo : EIATTR_REGCOUNT
	.align		4
        /*0000*/ 	.byte	0x04, 0x2f
        /*0002*/ 	.short	(.L_19 - .L_18)
	.align		4
.L_18:
        /*0004*/ 	.word	index@(_ZN7cutlass13device_kernelINS_4gemm6kernel13GemmUniversalIN4cute5tupleIJiiiiEEENS1_10collective13CollectiveMmaINS1_35MainloopSm100TmaUmmaWarpSpecializedILi3ELi2ELi4ENS5_IJNS4_1CILi1EEENSA_ILi2EEESB_EEEEENS5_IJNSA_ILi128EEESF_NSA_ILi64EEEEEENS_10tfloat32_tENS5_IJlSB_lEEESI_SJ_NS4_8TiledMMAINS4_8MMA_AtomIJNS4_17SM100_MMA_TF32_SSISI_SI_fLi128ELi128ELNS4_4UMMA5MajorE0ELSO_0ELNSN_7ScaleInE0ELSP_0EEEEEENS4_6LayoutINS5_IJSB_SB_SB_EEENS5_IJNSA_ILi0EEESU_SU_EEEEENS5_IJNS4_10UnderscoreESX_SX_EEEEENS4_23SM90_TMA_LOAD_MULTICASTENS4_14ComposedLayoutINS4_7SwizzleILi3ELi4ELi3EEENS4_18smem_ptr_flag_bitsILi32EEENSS_INS5_IJNSA_ILi8EEENSA_ILi32EEEEEENS5_IJS17_SB_EEEEEEEvNS4_8identityENS4_13SM90_TMA_LOADES1B_vS1C_EENS_8epilogue10collective18CollectiveEpilogueINS1F_23Sm100TmaWarpSpecializedILi4ELi2ELi16ELb1ELb0EEEJSH_NS5_IJNSS_ISF_SB_EENSS_INSA_ILi16EEESB_EEEEESI_SJ_SI_SJ_NS1F_6fusion15FusionCallbacksIS1J_NS1O_17LinearCombinationISI_fSI_fLNS_15FloatRoundStyleE2EEESH_S1N_JEEENS4_5SM1004TMEM4LOAD26SM100_TMEM_LOAD_32dp32b16xES1D_NS11_INS12_ILi2ELi4ELi3EEES15_NSS_INS5_IJS16_S1L_EEENS5_IJS1L_SB_EEEEEEENS4_39AutoVectorizingCopyWithAssumedAlignmentILi128EEENS4_14SM90_TMA_STOREES22_S24_S24_EEEvvEEEEvNT_6ParamsE)
        /*0008*/ 	.word	0x0000004f


	//----- nvinfo : EIATTR_FRAME_SIZE
	.align		4
.L_19:
        /*000c*/ 	.byte	0x04, 0x11
        /*000e*/ 	.short	(.L_21 - .L_20)
	.align		4
.L_20:
        /*0010*/ 	.word	index@($__internal_2_$__cuda_sm10x_tcgen05_guardrail_trap_unallocated_columns_being_dealloced)
        /*0014*/ 	.word	0x00000000


	//----- nvinfo : EIATTR_FRAME_SIZE
	.align		4
.L_21:
        /*0018*/ 	.byte	0x04, 0x11
        /*001a*/ 	.short	(.L_23 - .L_22)
	.align		4
.L_22:
        /*001c*/ 	.word	index@($__internal_1_$__cuda_sm10x_tcgen05_guardrail_trap_phase_invalid_during_alloc)
        /*0020*/ 	.word	0x00000000


	//----- nvinfo : EIATTR_FRAME_SIZE
	.align		4
.L_23:
        /*0024*/ 	.byte	0x04, 0x11
        /*0026*/ 	.short	(.L_25 - .L_24)
	.align		4
.L_24:
        /*0028*/ 	.word	index@($__internal_0_$__cuda_sm10x_tcgen05_guardrail_trap_col_being_dealloced_not_returned_by_alloc)
        /*002c*/ 	.word	0x00000000


	//----- nvinfo : EIATTR_FRAME_SIZE
	.align		4
.L_25:
        /*0030*/ 	.byte	0x04, 0x11
        /*0032*/ 	.short	(.L_27 - .L_26)
	.align		4
.L_26:
        /*0034*/ 	.word	index@(_ZN7cutlass13device_kernelINS_4gemm6kernel13GemmUniversalIN4cute5tupleIJiiiiEEENS1_10collective13CollectiveMmaINS1_35MainloopSm100TmaUmmaWarpSpecializedILi3ELi2ELi4ENS5_IJNS4_1CILi1EEENSA_ILi2EEESB_EEEEENS5_IJNSA_ILi128EEESF_NSA_ILi64EEEEEENS_10tfloat32_tENS5_IJlSB_lEEESI_SJ_NS4_8TiledMMAINS4_8MMA_AtomIJNS4_17SM100_MMA_TF32_SSISI_SI_fLi128ELi128ELNS4_4UMMA5MajorE0ELSO_0ELNSN_7ScaleInE0ELSP_0EEEEEENS4_6LayoutINS5_IJSB_SB_SB_EEENS5_IJNSA_ILi0EEESU_SU_EEEEENS5_IJNS4_10UnderscoreESX_SX_EEEEENS4_23SM90_TMA_LOAD_MULTICASTENS4_14ComposedLayoutINS4_7SwizzleILi3ELi4ELi3EEENS4_18smem_ptr_flag_bitsILi32EEENSS_INS5_IJNSA_ILi8EEENSA_ILi32EEEEEENS5_IJS17_SB_EEEEEEEvNS4_8identityENS4_13SM90_TMA_LOADES1B_vS1C_EENS_8epilogue10collective18CollectiveEpilogueINS1F_23Sm100TmaWarpSpecializedILi4ELi2ELi16ELb1ELb0EEEJSH_NS5_IJNSS_ISF_SB_EENSS_INSA_ILi16EEESB_EEEEESI_SJ_SI_SJ_NS1F_6fusion15FusionCallbacksIS1J_NS1O_17LinearCombinationISI_fSI_fLNS_15FloatRoundStyleE2EEESH_S1N_JEEENS4_5SM1004TMEM4LOAD26SM100_TMEM_LOAD_32dp32b16xES1D_NS11_INS12_ILi2ELi4ELi3EEES15_NSS_INS5_IJS16_S1L_EEENS5_IJS1L_SB_EEEEEEENS4_39AutoVectorizingCopyWithAssumedAlignmentILi128EEENS4_14SM90_TMA_STOREES22_S24_S24_EEEvvEEEEvNT_6ParamsE)
        /*0038*/ 	.word	0x00000000


	//----- nvinfo : EIATTR_MIN_STACK_SIZE
	.align		4
.L_27:
        /*003c*/ 	.byte	0x04, 0x12
        /*003e*/ 	.short	(.L_29 - .L_28)
	.align		4
.L_28:
        /*0040*/ 	.word	index@(_ZN7cutlass13device_kernelINS_4gemm6kernel13GemmUniversalIN4cute5tupleIJiiiiEEENS1_10collective13CollectiveMmaINS1_35MainloopSm100TmaUmmaWarpSpecializedILi3ELi2ELi4ENS5_IJNS4_1CILi1EEENSA_ILi2EEESB_EEEEENS5_IJNSA_ILi128EEESF_NSA_ILi64EEEEEENS_10tfloat32_tENS5_IJlSB_lEEESI_SJ_NS4_8TiledMMAINS4_8MMA_AtomIJNS4_17SM100_MMA_TF32_SSISI_SI_fLi128ELi128ELNS4_4UMMA5MajorE0ELSO_0ELNSN_7ScaleInE0ELSP_0EEEEEENS4_6LayoutINS5_IJSB_SB_SB_EEENS5_IJNSA_ILi0EEESU_SU_EEEEENS5_IJNS4_10UnderscoreESX_SX_EEEEENS4_23SM90_TMA_LOAD_MULTICASTENS4_14ComposedLayoutINS4_7SwizzleILi3ELi4ELi3EEENS4_18smem_ptr_flag_bitsILi32EEENSS_INS5_IJNSA_ILi8EEENSA_ILi32EEEEEENS5_IJS17_SB_EEEEEEEvNS4_8identityENS4_13SM90_TMA_LOADES1B_vS1C_EENS_8epilogue10collective18CollectiveEpilogueINS1F_23Sm100TmaWarpSpecializedILi4ELi2ELi16ELb1ELb0EEEJSH_NS5_IJNSS_ISF_SB_EENSS_INSA_ILi16EEESB_EEEEESI_SJ_SI_SJ_NS1F_6fusion15FusionCallbacksIS1J_NS1O_17LinearCombinationISI_fSI_fLNS_15FloatRoundStyleE2EEESH_S1N_JEEENS4_5SM1004TMEM4LOAD26SM100_TMEM_LOAD_32dp32b16xES1D_NS11_INS12_ILi2ELi4ELi3EEES15_NSS_INS5_IJS16_S1L_EEENS5_IJS1L_SB_EEEEEEENS4_39AutoVectorizingCopyWithAssumedAlignmentILi128EEENS4_14SM90_TMA_STOREES22_S24_S24_EEEvvEEEEvNT_6ParamsE)
        /*0044*/ 	.word	0x00000000
.L_29:


//--------------------- .nv.compat                --------------------------
	.section	.nv.compat,"",@"SHT_CUDA_COMPAT_INFO"
	.align	4
        /*0000*/ 	.byte	0x02, 0x09, 0x01, 0x00, 0x02, 0x02, 0x02, 0x00, 0x02, 0x05, 0x05, 0x00, 0x03, 0x07, 0x01, 0x01
        /*0010*/ 	.byte	0x02, 0x03, 0x01, 0x00, 0x02, 0x06, 0x01, 0x00, 0x04, 0x0b, 0x08, 0x00, 0x09, 0x00, 0x00, 0x00
        /*0020*/ 	.byte	0x00, 0x00, 0x00, 0x00


//--------------------- .nv.info._ZN7cutlass13device_kernelINS_4gemm6kernel13GemmUniversalIN4cute5tupleIJiiiiEEENS1_10collective13CollectiveMmaINS1_35MainloopSm100TmaUmmaWarpSpecializedILi3ELi2ELi4ENS5_IJNS4_1CILi1EEENSA_ILi2EEESB_EEEEENS5_IJNSA_ILi128EEESF_NSA_ILi64EEEEEENS_10tfloat32_tENS5_IJlSB_lEEESI_SJ_NS4_8TiledMMAINS4_8MMA_AtomIJNS4_17SM100_MMA_TF32_SSISI_SI_fLi128ELi128ELNS4_4UMMA5MajorE0ELSO_0ELNSN_7ScaleInE0ELSP_0EEEEEENS4_6LayoutINS5_IJSB_SB_SB_EEENS5_IJNSA_ILi0EEESU_SU_EEEEENS5_IJNS4_10UnderscoreESX_SX_EEEEENS4_23SM90_TMA_LOAD_MULTICASTENS4_14ComposedLayoutINS4_7SwizzleILi3ELi4ELi3EEENS4_18smem_ptr_flag_bitsILi32EEENSS_INS5_IJNSA_ILi8EEENSA_ILi32EEEEEENS5_IJS17_SB_EEEEEEEvNS4_8identityENS4_13SM90_TMA_LOADES1B_vS1C_EENS_8epilogue10collective18CollectiveEpilogueINS1F_23Sm100TmaWarpSpecializedILi4ELi2ELi16ELb1ELb0EEEJSH_NS5_IJNSS_ISF_SB_EENSS_INSA_ILi16EEESB_EEEEESI_SJ_SI_SJ_NS1F_6fusion15FusionCallbacksIS1J_NS1O_17LinearCombinationISI_fSI_fLNS_15FloatRoundStyleE2EEESH_S1N_JEEENS4_5SM1004TMEM4LOAD26SM100_TMEM_LOAD_32dp32b16xES1D_NS11_INS12_ILi2ELi4ELi3EEES15_NSS_INS5_IJS16_S1L_EEENS5_IJS1L_SB_EEEEEEENS4_39AutoVectorizingCopyWithAssumedAlignmentILi128EEENS4_14SM90_TMA_STOREES22_S24_S24_EEEvvEEEEvNT_6ParamsE --------------------------
	.section	.nv.info._ZN7cutlass13device_kernelINS_4gemm6kernel13GemmUniversalIN4cute5tupleIJiiiiEEENS1_10collective13CollectiveMmaINS1_35MainloopSm100TmaUmmaWarpSpecializedILi3ELi2ELi4ENS5_IJNS4_1CILi1EEENSA_ILi2EEESB_EEEEENS5_IJNSA_ILi128EEESF_NSA_ILi64EEEEEENS_10tfloat32_tENS5_IJlSB_lEEESI_SJ_NS4_8TiledMMAINS4_8MMA_AtomIJNS4_17SM100_MMA_TF32_SSISI_SI_fLi128ELi128ELNS4_4UMMA5MajorE0ELSO_0ELNSN_7ScaleInE0ELSP_0EEEEEENS4_6LayoutINS5_IJSB_SB_SB_EEENS5_IJNSA_ILi0EEESU_SU_EEEEENS5_IJNS4_10UnderscoreESX_SX_EEEEENS4_23SM90_TMA_LOAD_MULTICASTENS4_14ComposedLayoutINS4_7SwizzleILi3ELi4ELi3EEENS4_18smem_ptr_flag_bitsILi32EEENSS_INS5_IJNSA_ILi8EEENSA_ILi32EEEEEENS5_IJS17_SB_EEEEEEEvNS4_8identityENS4_13SM90_TMA_LOADES1B_vS1C_EENS_8epilogue10collective18CollectiveEpilogueINS1F_23Sm100TmaWarpSpecializedILi4ELi2ELi16ELb1ELb0EEEJSH_NS5_IJNSS_ISF_SB_EENSS_INSA_ILi16EEESB_EEEEESI_SJ_SI_SJ_NS1F_6fusion15FusionCallbacksIS1J_NS1O_17LinearCombinationISI_fSI_fLNS_15FloatRoundStyleE2EEESH_S1N_JEEENS4_5SM1004TMEM4LOAD26SM100_TMEM_LOAD_32dp32b16xES1D_NS11_INS12_ILi2ELi4ELi3EEES15_NSS_INS5_IJS16_S1L_EEENS5_IJS1L_SB_EEEEEEENS4_39AutoVectorizingCopyWithAssumedAlignmentILi128EEENS4_14SM90_TMA_STOREES22_S24_S24_EEEvvEEEEvNT_6ParamsE,"",@"SHT_CUDA_INFO"
	.sectionflags	@""
	.align	4


	//----- nvinfo : EIATTR_CUDA_API_VERSION
	.align		4
        /*0000*/ 	.byte	0x04, 0x37
        /*0002*/ 	.short	(.L_31 - .L_30)
.L_30:
        /*0004*/ 	.word	0x00000082


	//----- nvinfo : EIATTR_KPARAM_INFO
	.align		4
.L_31:
        /*0008*/ 	.byte	0x04, 0x17
        /*000a*/ 	.short	(.L_33 - .L_32)
.L_32:
        /*000c*/ 	.word	0x00000000
        /*0010*/ 	.short	0x0000
        /*0012*/ 	.short	0x0000
        /*0014*/ 	.byte	0x00, 0xf0, 0x01, 0x20


	//----- nvinfo : EIATTR_AT_ENTRY_FRAGMENTS
	.align		4
.L_33:
        /*0018*/ 	.byte	0x04, 0x4f
        /*001a*/ 	.short	(.L_35 - .L_34)


	//   ....[0]....
.L_34:
        /*001c*/ 	.word	0x00000006


	//----- nvinfo : EIATTR_RESERVED_SMEM_USED
	.align		4
.L_35:
        /*0020*/ 	.byte	0x01, 0x41
	.zero		2


	//----- nvinfo : EIATTR_SPARSE_MMA_MASK
	.align		4
        /*0024*/ 	.byte	0x03, 0x50
        /*0026*/ 	.short	0x0000


	//----- nvinfo : EIATTR_TCGEN05_1CTA_USED
	.align		4
        /*0028*/ 	.byte	0x01, 0x51
	.zero		2


	//----- nvinfo : EIATTR_MAXREG_COUNT
	.align		4
        /*002c*/ 	.byte	0x03, 0x1b
        /*002e*/ 	.short	0x00ff


	//----- nvinfo : EIATTR_NUM_BARRIERS
	.align		4
        /*0030*/ 	.byte	0x02, 0x4c
        /*0032*/ 	.byte	0x07
	.zero		1


	//----- nvinfo : EIATTR_EXTERNS
	.align		4
        /*0034*/ 	.byte	0x04, 0x0f
        /*0036*/ 	.short	(.L_37 - .L_36)


	//   ....[0]....
	.align		4
.L_36:
        /*0038*/ 	.word	index@(__assertfail)


	//----- nvinfo : EIATTR_MERCURY_ISA_VERSION
	.align		4
.L_37:
        /*003c*/ 	.byte	0x03, 0x5f
        /*003e*/ 	.short	0x0101


	//----- nvinfo : EIATTR_INT_WARP_WIDE_INSTR_OFFSETS
	.align		4
        /*0040*/ 	.byte	0x04, 0x31
        /*0042*/ 	.short	(.L_39 - .L_38)


	//   ....[0]....
.L_38:
        /*0044*/ 	.word	0x00003f50


	//   ....[1]....
        /*0048*/ 	.word	0x00003f80


	//   ....[2]....
        /*004c*/ 	.word	0x00003fa0


	//   ....[3]....
        /*0050*/ 	.word	0x00004ad0


	//   ....[4]....
        /*0054*/ 	.word	0x00004b30


	//   ....[5]....
        /*0058*/ 	.word	0x00004c20


	//   ....[6]....
        /*005c*/ 	.word	0x00004c90


	//   ....[7]....
        /*0060*/ 	.word	0x00004d80


	//   ....[8]....
        /*0064*/ 	.word	0x00004df0


	//   ....[9]....
        /*0068*/ 	.word	0x00004ef0


	//   ....[10]....
        /*006c*/ 	.word	0x00004f60


	//   ....[11]....
        /*0070*/ 	.word	0x00005070


	//   ....[12]....
        /*0074*/ 	.word	0x000050f0


	//   ....[13]....
        /*0078*/ 	.word	0x000051f0


	//   ....[14]....
        /*007c*/ 	.word	0x00005270


	//   ....[15]....
        /*0080*/ 	.word	0x00005370


	//   ....[16]....
        /*0084*/ 	.word	0x000053f0


	//   ....[17]....
        /*0088*/ 	.word	0x000054e0


	//   ....[18]....
        /*008c*/ 	.word	0x00005570


	//----- nvinfo : EIATTR_COOP_GROUP_MASK_REGIDS
	.align		4
.L_39:
        /*0090*/ 	.byte	0x04, 0x29
        /*0092*/ 	.short	(.L_41 - .L_40)


	//   ....[0]....
.L_40:
        /*0094*/ 	.word	0xffffffff


	//   ....[1]....
        /*0098*/ 	.word	0xffffffff


	//   ....[2]....
        /*009c*/ 	.word	0xffffffff


	//   ....[3]....
        /*00a0*/ 	.word	0xffffffff


	//   ....[4]....
        /*00a4*/ 	.word	0xffffffff


	//   ....[5]....
        /*00a8*/ 	.word	0xffffffff


	//   ....[6]....
        /*00ac*/ 	.word	0xffffffff


	//   ....[7]....
        /*00b0*/ 	.word	0xffffffff


	//   ....[8]....
        /*00b4*/ 	.word	0xffffffff


	//   ....[9]....
        /*00b8*/ 	.word	0xffffffff


	//   ....[10]....
        /*00bc*/ 	.word	0xffffffff


	//   ....[11]....
        /*00c0*/ 	.word	0xffffffff


	//   ....[12]....
        /*00c4*/ 	.word	0xffffffff


	//   ....[13]....
        /*00c8*/ 	.word	0xffffffff


	//----- nvinfo : EIATTR_COOP_GROUP_INSTR_OFFSETS
	.align		4
.L_41:
        /*00cc*/ 	.byte	0x04, 0x28
        /*00ce*/ 	.short	(.L_43 - .L_42)


	//   ....[0]....
.L_42:
        /*00d0*/ 	.word	0x00000080


	//   ....[1]....
        /*00d4*/ 	.word	0x000004f0


	//   ....[2]....
        /*00d8*/ 	.word	0x00000680


	//   ....[3]....
        /*00dc*/ 	.word	0x00000820


	//   ....[4]....
        /*00e0*/ 	.word	0x00000920


	//   ....[5]....
        /*00e4*/ 	.word	0x00000a90


	//   ....[6]....
        /*00e8*/ 	.word	0x00000c30


	//   ....[7]....
        /*00ec*/ 	.word	0x00000de0


	//   ....[8]....
        /*00f0*/ 	.word	0x000021b0


	//   ....[9]....
        /*00f4*/ 	.word	0x00002fe0


	//   ....[10]....
        /*00f8*/ 	.word	0x000031f0


	//   ....[11]....
        /*00fc*/ 	.word	0x00003220


	//   ....[12]....
        /*0100*/ 	.word	0x00003e30


	//   ....[13]....
        /*0104*/ 	.word	0x00004060


	//----- nvinfo : EIATTR_VRC_CTA_INIT_COUNT
	.align		4
.L_43:
        /*0108*/ 	.byte	0x02, 0x4a
        /*010a*/ 	.byte	0x80
	.zero		1


	//----- nvinfo : EIATTR_SYSCALL_OFFSETS
	.align		4
        /*010c*/ 	.byte	0x04, 0x46
        /*010e*/ 	.short	(.L_45 - .L_44)


	//   ....[0]....
.L_44:
        /*0110*/ 	.word	0x00006210


	//   ....[1]....
        /*0114*/ 	.word	0x00006300


	//   ....[2]....
        /*0118*/ 	.word	0x00006ac0


	//   ....[3]....
        /*011c*/ 	.word	0x00007440


	//   ....[4]....
        /*0120*/ 	.word	0x00007d90


	//   ....[5]....
        /*0124*/ 	.word	0x00008730


	//   ....[6]....
        /*0128*/ 	.word	0x000090d0


	//   ....[7]....
        /*012c*/ 	.word	0x00009aa0


	//   ....[8]....
        /*0130*/ 	.word	0x0000a440


	//   ....[9]....
        /*0134*/ 	.word	0x0000ad90


	//----- nvinfo : EIATTR_MBARRIER_INSTR_OFFSETS
	.align		4
.L_45:
        /*0138*/ 	.byte	0x04, 0x39
        /*013a*/ 	.short	(.L_47 - .L_46)


	//   ....[0]....
.L_46:
        /*013c*/ 	.word	0x00000610
        /*0140*/ 	.word	0x000000ff
        /*0144*/ 	.word	0x00000000
        /*0148*/ 	.short	0x0100
        /*014a*/ 	.byte	0x04
	.zero		1


	//   ....[1]....
        /*014c*/ 	.word	0x00000620
        /*0150*/ 	.word	0x000000ff
        /*0154*/ 	.word	0x00000018
        /*0158*/ 	.short	0x0100
        /*015a*/ 	.byte	0x04
	.zero		1


	//   ....[2]....
        /*015c*/ 	.word	0x00000630
        /*0160*/ 	.word	0x000000ff
        /*0164*/ 	.word	0x00000008
        /*0168*/ 	.short	0x0100
        /*016a*/ 	.byte	0x04
	.zero		1


	//   ....[3]....
        /*016c*/ 	.word	0x00000640
        /*0170*/ 	.word	0x000000ff
        /*0174*/ 	.word	0x00000020
        /*0178*/ 	.short	0x0100
        /*017a*/ 	.byte	0x04
	.zero		1


	//   ....[4]....
        /*017c*/ 	.word	0x00000650
        /*0180*/ 	.word	0x000000ff
        /*0184*/ 	.word	0x00000010
        /*0188*/ 	.short	0x0100
        /*018a*/ 	.byte	0x04
	.zero		1


	//   ....[5]....
        /*018c*/ 	.word	0x00000660
        /*0190*/ 	.word	0x000000ff
        /*0194*/ 	.word	0x00000028
        /*0198*/ 	.short	0x0100
        /*019a*/ 	.byte	0x04
	.zero		1


	//   ....[6]....
        /*019c*/ 	.word	0x00000790
        /*01a0*/ 	.word	0x000000ff
        /*01a4*/ 	.word	0x00000030
        /*01a8*/ 	.short	0x0100
        /*01aa*/ 	.byte	0x04
	.zero		1


	//   ....[7]....
        /*01ac*/ 	.word	0x000007a0
        /*01b0*/ 	.word	0x000000ff
        /*01b4*/ 	.word	0x00000050
        /*01b8*/ 	.short	0x0100
        /*01ba*/ 	.byte	0x04
	.zero		1


	//   ....[8]....
        /*01bc*/ 	.word	0x000007b0
        /*01c0*/ 	.word	0x000000ff
        /*01c4*/ 	.word	0x00000038
        /*01c8*/ 	.short	0x0100
        /*01ca*/ 	.byte	0x04
	.zero		1


	//   ....[9]....
        /*01cc*/ 	.word	0x000007c0
        /*01d0*/ 	.word	0x000000ff
        /*01d4*/ 	.word	0x00000058
        /*01d8*/ 	.short	0x0100
        /*01da*/ 	.byte	0x04
	.zero		1


	//   ....[10]....
        /*01dc*/ 	.word	0x000007d0
        /*01e0*/ 	.word	0x000000ff
        /*01e4*/ 	.word	0x00000040
        /*01e8*/ 	.short	0x0100
        /*01ea*/ 	.byte	0x04
	.zero		1


	//   ....[11]....
        /*01ec*/ 	.word	0x000007e0
        /*01f0*/ 	.word	0x000000ff
        /*01f4*/ 	.word	0x00000060
        /*01f8*/ 	.short	0x0100
        /*01fa*/ 	.byte	0x04
	.zero		1


	//   ....[12]....
        /*01fc*/ 	.word	0x000007f0
        /*0200*/ 	.word	0x000000ff
        /*0204*/ 	.word	0x00000048
        /*0208*/ 	.short	0x0100
        /*020a*/ 	.byte	0x04
	.zero		1


	//   ....[13]....
        /*020c*/ 	.word	0x00000800
        /*0210*/ 	.word	0x000000ff
        /*0214*/ 	.word	0x00000068
        /*0218*/ 	.short	0x0100
        /*021a*/ 	.byte	0x04
	.zero		1


	//   ....[14]....
        /*021c*/ 	.word	0x000008f0
        /*0220*/ 	.word	0x000000ff
        /*0224*/ 	.word	0x00000070
        /*0228*/ 	.short	0x0100
        /*022a*/ 	.byte	0x06
	.zero		1


	//   ....[15]....
        /*022c*/ 	.word	0x00000900
        /*0230*/ 	.word	0x000000ff
        /*0234*/ 	.word	0x00000078
        /*0238*/ 	.short	0x0100
        /*023a*/ 	.byte	0x06
	.zero		1


	//   ....[16]....
        /*023c*/ 	.word	0x00000a40
        /*0240*/ 	.word	0x000000ff
        /*0244*/ 	.word	0x00000080
        /*0248*/ 	.short	0x0100
        /*024a*/ 	.byte	0x06
	.zero		1


	//   ....[17]....
        /*024c*/ 	.word	0x00000a50
        /*0250*/ 	.word	0x000000ff
        /*0254*/ 	.word	0x00000090
        /*0258*/ 	.short	0x0100
        /*025a*/ 	.byte	0x06
	.zero		1


	//   ....[18]....
        /*025c*/ 	.word	0x00000a60
        /*0260*/ 	.word	0x000000ff
        /*0264*/ 	.word	0x00000088
        /*0268*/ 	.short	0x0100
        /*026a*/ 	.byte	0x06
	.zero		1


	//   ....[19]....
        /*026c*/ 	.word	0x00000a70
        /*0270*/ 	.word	0x000000ff
        /*0274*/ 	.word	0x00000098
        /*0278*/ 	.short	0x0100
        /*027a*/ 	.byte	0x06
	.zero		1


	//   ....[20]....
        /*027c*/ 	.word	0x00000ba0
        /*0280*/ 	.word	0x000000ff
        /*0284*/ 	.word	0x000000a0
        /*0288*/ 	.short	0x0100
        /*028a*/ 	.byte	0x04
	.zero		1


	//   ....[21]....
        /*028c*/ 	.word	0x00000bb0
        /*0290*/ 	.word	0x000000ff
        /*0294*/ 	.word	0x000000c0
        /*0298*/ 	.short	0x0100
        /*029a*/ 	.byte	0x04
	.zero		1


	//   ....[22]....
        /*029c*/ 	.word	0x00000bc0
        /*02a0*/ 	.word	0x000000ff
        /*02a4*/ 	.word	0x000000a8
        /*02a8*/ 	.short	0x0100
        /*02aa*/ 	.byte	0x04
	.zero		1


	//   ....[23]....
        /*02ac*/ 	.word	0x00000bd0
        /*02b0*/ 	.word	0x000000ff
        /*02b4*/ 	.word	0x000000c8
        /*02b8*/ 	.short	0x0100
        /*02ba*/ 	.byte	0x04
	.zero		1


	//   ....[24]....
        /*02bc*/ 	.word	0x00000be0
        /*02c0*/ 	.word	0x000000ff
        /*02c4*/ 	.word	0x000000b0
        /*02c8*/ 	.short	0x0100
        /*02ca*/ 	.byte	0x04
	.zero		1


	//   ....[25]....
        /*02cc*/ 	.word	0x00000bf0
        /*02d0*/ 	.word	0x000000ff
        /*02d4*/ 	.word	0x000000d0
        /*02d8*/ 	.short	0x0100
        /*02da*/ 	.byte	0x04
	.zero		1


	//   ....[26]....
        /*02dc*/ 	.word	0x00000c00
        /*02e0*/ 	.word	0x000000ff
        /*02e4*/ 	.word	0x000000b8
        /*02e8*/ 	.short	0x0100
        /*02ea*/ 	.byte	0x04
	.zero		1


	//   ....[27]....
        /*02ec*/ 	.word	0x00000c10
        /*02f0*/ 	.word	0x000000ff
        /*02f4*/ 	.word	0x000000d8
        /*02f8*/ 	.short	0x0100
        /*02fa*/ 	.byte	0x04
	.zero		1


	//   ....[28]....
        /*02fc*/ 	.word	0x00000d00
        /*0300*/ 	.word	0x000000ff
        /*0304*/ 	.word	0x000000e0
        /*0308*/ 	.short	0x0100
        /*030a*/ 	.byte	0x04
	.zero		1


	//   ....[29]....
        /*030c*/ 	.word	0x00000d10
        /*0310*/ 	.word	0x000000ff
        /*0314*/ 	.word	0x000000f0
        /*0318*/ 	.short	0x0100
        /*031a*/ 	.byte	0x04
	.zero		1


	//   ....[30]....
        /*031c*/ 	.word	0x00000d20
        /*0320*/ 	.word	0x000000ff
        /*0324*/ 	.word	0x000000e8
        /*0328*/ 	.short	0x0100
        /*032a*/ 	.byte	0x04
	.zero		1


	//   ....[31]....
        /*032c*/ 	.word	0x00000d30
        /*0330*/ 	.word	0x000000ff
        /*0334*/ 	.word	0x000000f8
        /*0338*/ 	.short	0x0100
        /*033a*/ 	.byte	0x04
	.zero		1


	//   ....[32]....
        /*033c*/ 	.word	0x00001890
        /*0340*/ 	.word	0x00000000
        /*0344*/ 	.word	0x000000f0
        /*0348*/ 	.short	0x010a
        /*034a*/ 	.byte	0xff
	.zero		1


	//   ....[33]....
        /*034c*/ 	.word	0x000018c0
        /*0350*/ 	.word	0x00000000
        /*0354*/ 	.word	0x000000e0
        /*0358*/ 	.short	0x0101
        /*035a*/ 	.byte	0xff
	.zero		1


	//   ....[34]....
        /*035c*/ 	.word	0x00001990
        /*0360*/ 	.word	0x000000ff
        /*0364*/ 	.word	0x00000018
        /*0368*/ 	.short	0x010a
        /*036a*/ 	.byte	0x04
	.zero		1


	//   ....[35]....
        /*036c*/ 	.word	0x00001a10
        /*0370*/ 	.word	0x000000ff
        /*0374*/ 	.word	0x00000018
        /*0378*/ 	.short	0x010a
        /*037a*/ 	.byte	0x21
	.zero		1


	//   ....[36]....
        /*037c*/ 	.word	0x00001bb0
        /*0380*/ 	.word	0x000000ff
        /*0384*/ 	.word	0x00000018
        /*0388*/ 	.short	0x010a
        /*038a*/ 	.byte	0x05
	.zero		1


	//   ....[37]....
        /*038c*/ 	.word	0x00001da0
        /*0390*/ 	.word	0x000000ff
        /*0394*/ 	.word	0x00000078
        /*0398*/ 	.short	0x0101
        /*039a*/ 	.byte	0x15
	.zero		1


	//   ....[38]....
        /*039c*/ 	.word	0x00001dc0
        /*03a0*/ 	.word	0x000000ff
        /*03a4*/ 	.word	0x00000018
        /*03a8*/ 	.short	0x010a
        /*03aa*/ 	.byte	0x04
	.zero		1


	//   ....[39]....
        /*03ac*/ 	.word	0x00001e40
        /*03b0*/ 	.word	0x000000ff
        /*03b4*/ 	.word	0x00000018
        /*03b8*/ 	.short	0x010a
        /*03ba*/ 	.byte	0x21
	.zero		1


	//   ....[40]....
        /*03bc*/ 	.word	0x00001fd0
        /*03c0*/ 	.word	0x000000ff
        /*03c4*/ 	.word	0x00000018
        /*03c8*/ 	.short	0x010a
        /*03ca*/ 	.byte	0x05
	.zero		1


	//   ....[41]....
        /*03cc*/ 	.word	0x000021e0
        /*03d0*/ 	.word	0x00000003
        /*03d4*/ 	.word	0x00000080
        /*03d8*/ 	.short	0x010a
        /*03da*/ 	.byte	0xff
	.zero		1


	//   ....[42]....
        /*03dc*/ 	.word	0x00002330
        /*03e0*/ 	.word	0x00000000
        /*03e4*/ 	.word	0x00000000
        /*03e8*/ 	.short	0x0101
        /*03ea*/ 	.byte	0xff
	.zero		1


	//   ....[43]....
        /*03ec*/ 	.word	0x000028f0
        /*03f0*/ 	.word	0x000000ff
        /*03f4*/ 	.word	0x00000000
        /*03f8*/ 	.short	0x010a
        /*03fa*/ 	.byte	0x04
	.zero		1


	//   ....[44]....
        /*03fc*/ 	.word	0x00002980
        /*0400*/ 	.word	0x000000ff
        /*0404*/ 	.word	0x00000000
        /*0408*/ 	.short	0x010a
        /*040a*/ 	.byte	0x05
	.zero		1


	//   ....[45]....
        /*040c*/ 	.word	0x00002a20
        /*0410*/ 	.word	0x00000000
        /*0414*/ 	.word	0x00000000
        /*0418*/ 	.short	0x010a
        /*041a*/ 	.byte	0xff
	.zero		1


	//   ....[46]....
        /*041c*/ 	.word	0x00002b40
        /*0420*/ 	.word	0x00000002
        /*0424*/ 	.word	0x000000e0
        /*0428*/ 	.short	0x010a
        /*042a*/ 	.byte	0xff
	.zero		1


	//   ....[47]....
        /*042c*/ 	.word	0x00002bb0
        /*0430*/ 	.word	0x00000002
        /*0434*/ 	.word	0x00000000
        /*0438*/ 	.short	0x0101
        /*043a*/ 	.byte	0xff
	.zero		1


	//   ....[48]....
        /*043c*/ 	.word	0x00002bd0
        /*0440*/ 	.word	0x000000ff
        /*0444*/ 	.word	0x00000090
        /*0448*/ 	.short	0x010a
        /*044a*/ 	.byte	0x04
	.zero		1


	//   ....[49]....
        /*044c*/ 	.word	0x00002cf0
        /*0450*/ 	.word	0x00000002
        /*0454*/ 	.word	0x00000080
        /*0458*/ 	.short	0x010a
        /*045a*/ 	.byte	0xff
	.zero		1


	//   ....[50]....
        /*045c*/ 	.word	0x00002df0
        /*0460*/ 	.word	0x00000002
        /*0464*/ 	.word	0x00000000
        /*0468*/ 	.short	0x0101
        /*046a*/ 	.byte	0xff
	.zero		1


	//   ....[51]....
        /*046c*/ 	.word	0x00002e80
        /*0470*/ 	.word	0x000000ff
        /*0474*/ 	.word	0x00000090
        /*0478*/ 	.short	0x0106
        /*047a*/ 	.byte	0x04
	.zero		1


	//   ....[52]....
        /*047c*/ 	.word	0x00002ea0
        /*0480*/ 	.word	0x000000ff
        /*0484*/ 	.word	0x00000090
        /*0488*/ 	.short	0x010a
        /*048a*/ 	.byte	0x04
	.zero		1


	//   ....[53]....
        /*048c*/ 	.word	0x00002f30
        /*0490*/ 	.word	0x000000ff
        /*0494*/ 	.word	0x00000090
        /*0498*/ 	.short	0x0106
        /*049a*/ 	.byte	0x07
	.zero		1


	//   ....[54]....
        /*049c*/ 	.word	0x00002f70
        /*04a0*/ 	.word	0x00000000
        /*04a4*/ 	.word	0x00000090
        /*04a8*/ 	.short	0x010a
        /*04aa*/ 	.byte	0xff
	.zero		1


	//   ....[55]....
        /*04ac*/ 	.word	0x00003540
        /*04b0*/ 	.word	0x00000000
        /*04b4*/ 	.word	0x00000080
        /*04b8*/ 	.short	0x010a
        /*04ba*/ 	.byte	0xff
	.zero		1


	//   ....[56]....
        /*04bc*/ 	.word	0x00003650
        /*04c0*/ 	.word	0x00000003
        /*04c4*/ 	.word	0x00000000
        /*04c8*/ 	.short	0x0101
        /*04ca*/ 	.byte	0xff
	.zero		1


	//   ....[57]....
        /*04cc*/ 	.word	0x00003660
        /*04d0*/ 	.word	0x000000ff
        /*04d4*/ 	.word	0x00000000
        /*04d8*/ 	.short	0x010a
        /*04da*/ 	.byte	0x04
	.zero		1


	//   ....[58]....
        /*04dc*/ 	.word	0x00003680
        /*04e0*/ 	.word	0x000000ff
        /*04e4*/ 	.word	0x000000c0
        /*04e8*/ 	.short	0x010a
        /*04ea*/ 	.byte	0x2d
	.zero		1


	//   ....[59]....
        /*04ec*/ 	.word	0x00003750
        /*04f0*/ 	.word	0x000000ff
        /*04f4*/ 	.word	0x00000000
        /*04f8*/ 	.short	0x010a
        /*04fa*/ 	.byte	0x07
	.zero		1


	//   ....[60]....
        /*04fc*/ 	.word	0x00003890
        /*0500*/ 	.word	0x000000ff
        /*0504*/ 	.word	0x00000000
        /*0508*/ 	.short	0x010a
        /*050a*/ 	.byte	0x04
	.zero		1


	//   ....[61]....
        /*050c*/ 	.word	0x00003c60
        /*0510*/ 	.word	0x000000ff
        /*0514*/ 	.word	0x00000000
        /*0518*/ 	.short	0x010a
        /*051a*/ 	.byte	0x04
	.zero		1


	//   ....[62]....
        /*051c*/ 	.word	0x00003cf0
        /*0520*/ 	.word	0x000000ff
        /*0524*/ 	.word	0x00000000
        /*0528*/ 	.short	0x010a
        /*052a*/ 	.byte	0x05
	.zero		1


	//   ....[63]....
        /*052c*/ 	.word	0x00003d80
        /*0530*/ 	.word	0x000000ff
        /*0534*/ 	.word	0x00000000
        /*0538*/ 	.short	0x010a
        /*053a*/ 	.byte	0x05
	.zero		1


	//   ....[64]....
        /*053c*/ 	.word	0x00003e10
        /*0540*/ 	.word	0x000000ff
        /*0544*/ 	.word	0x00000000
        /*0548*/ 	.short	0x010a
        /*054a*/ 	.byte	0x04
	.zero		1


	//   ....[65]....
        /*054c*/ 	.word	0x000042c0
        /*0550*/ 	.word	0x0000000c
        /*0554*/ 	.word	0x00000080
        /*0558*/ 	.short	0x010a
        /*055a*/ 	.byte	0xff
	.zero		1


	//   ....[66]....
        /*055c*/ 	.word	0x00004430
        /*0560*/ 	.word	0x00000000
        /*0564*/ 	.word	0x00000000
        /*0568*/ 	.short	0x0101
        /*056a*/ 	.byte	0xff
	.zero		1


	//   ....[67]....
        /*056c*/ 	.word	0x000048d0
        /*0570*/ 	.word	0x000000ff
        /*0574*/ 	.word	0x00000078
        /*0578*/ 	.short	0x010a
        /*057a*/ 	.byte	0x15
	.zero		1


	//   ....[68]....
        /*057c*/ 	.word	0x00004a50
        /*0580*/ 	.word	0x000000ff
        /*0584*/ 	.word	0x00000050
        /*0588*/ 	.short	0x010a
        /*058a*/ 	.byte	0x15
	.zero		1


	//   ....[69]....
        /*058c*/ 	.word	0x00004bd0
        /*0590*/ 	.word	0x000000ff
        /*0594*/ 	.word	0x00000030
        /*0598*/ 	.short	0x010b
        /*059a*/ 	.byte	0x15
	.zero		1


	//   ....[70]....
        /*059c*/ 	.word	0x00004be0
        /*05a0*/ 	.word	0x000000ff
        /*05a4*/ 	.word	0x00000000
        /*05a8*/ 	.short	0x0101
        /*05aa*/ 	.byte	0x06
	.zero		1


	//   ....[71]....
        /*05ac*/ 	.word	0x00004bf0
        /*05b0*/ 	.word	0x000000ff
        /*05b4*/ 	.word	0x00000058
        /*05b8*/ 	.short	0x010a
        /*05ba*/ 	.byte	0x15
	.zero		1


	//   ....[72]....
        /*05bc*/ 	.word	0x00004d30
        /*05c0*/ 	.word	0x000000ff
        /*05c4*/ 	.word	0x00000038
        /*05c8*/ 	.short	0x010b
        /*05ca*/ 	.byte	0x15
	.zero		1


	//   ....[73]....
        /*05cc*/ 	.word	0x00004d40
        /*05d0*/ 	.word	0x000000ff
        /*05d4*/ 	.word	0x00000000
        /*05d8*/ 	.short	0x0101
        /*05da*/ 	.byte	0x07
	.zero		1


	//   ....[74]....
        /*05dc*/ 	.word	0x00004d50
        /*05e0*/ 	.word	0x000000ff
        /*05e4*/ 	.word	0x00000060
        /*05e8*/ 	.short	0x010a
        /*05ea*/ 	.byte	0x15
	.zero		1


	//   ....[75]....
        /*05ec*/ 	.word	0x00004ea0
        /*05f0*/ 	.word	0x000000ff
        /*05f4*/ 	.word	0x00000040
        /*05f8*/ 	.short	0x010b
        /*05fa*/ 	.byte	0x15
	.zero		1


	//   ....[76]....
        /*05fc*/ 	.word	0x00004eb0
        /*0600*/ 	.word	0x000000ff
        /*0604*/ 	.word	0x00000000
        /*0608*/ 	.short	0x0101
        /*060a*/ 	.byte	0x1d
	.zero		1


	//   ....[77]....
        /*060c*/ 	.word	0x00004ec0
        /*0610*/ 	.word	0x000000ff
        /*0614*/ 	.word	0x00000068
        /*0618*/ 	.short	0x010a
        /*061a*/ 	.byte	0x15
	.zero		1


	//   ....[78]....
        /*061c*/ 	.word	0x00005020
        /*0620*/ 	.word	0x000000ff
        /*0624*/ 	.word	0x00000048
        /*0628*/ 	.short	0x010b
        /*062a*/ 	.byte	0x15
	.zero		1


	//   ....[79]....
        /*062c*/ 	.word	0x00005030
        /*0630*/ 	.word	0x000000ff
        /*0634*/ 	.word	0x00000000
        /*0638*/ 	.short	0x0101
        /*063a*/ 	.byte	0x18
	.zero		1


	//   ....[80]....
        /*063c*/ 	.word	0x00005040
        /*0640*/ 	.word	0x000000ff
        /*0644*/ 	.word	0x00000050
        /*0648*/ 	.short	0x010a
        /*064a*/ 	.byte	0x15
	.zero		1


	//   ....[81]....
        /*064c*/ 	.word	0x000051a0
        /*0650*/ 	.word	0x000000ff
        /*0654*/ 	.word	0x00000030
        /*0658*/ 	.short	0x010b
        /*065a*/ 	.byte	0x15
	.zero		1


	//   ....[82]....
        /*065c*/ 	.word	0x000051b0
        /*0660*/ 	.word	0x000000ff
        /*0664*/ 	.word	0x00000000
        /*0668*/ 	.short	0x0101
        /*066a*/ 	.byte	0x06
	.zero		1


	//   ....[83]....
        /*066c*/ 	.word	0x000051c0
        /*0670*/ 	.word	0x000000ff
        /*0674*/ 	.word	0x00000058
        /*0678*/ 	.short	0x010a
        /*067a*/ 	.byte	0x15
	.zero		1


	//   ....[84]....
        /*067c*/ 	.word	0x00005320
        /*0680*/ 	.word	0x000000ff
        /*0684*/ 	.word	0x00000038
        /*0688*/ 	.short	0x010b
        /*068a*/ 	.byte	0x15
	.zero		1


	//   ....[85]....
        /*068c*/ 	.word	0x00005330
        /*0690*/ 	.word	0x000000ff
        /*0694*/ 	.word	0x00000000
        /*0698*/ 	.short	0x0101
        /*069a*/ 	.byte	0x07
	.zero		1


	//   ....[86]....
        /*069c*/ 	.word	0x00005340
        /*06a0*/ 	.word	0x000000ff
        /*06a4*/ 	.word	0x00000060
        /*06a8*/ 	.short	0x010a
        /*06aa*/ 	.byte	0x15
	.zero		1


	//   ....[87]....
        /*06ac*/ 	.word	0x00005490
        /*06b0*/ 	.word	0x000000ff
        /*06b4*/ 	.word	0x00000040
        /*06b8*/ 	.short	0x010b
        /*06ba*/ 	.byte	0x15
	.zero		1


	//   ....[88]....
        /*06bc*/ 	.word	0x000054a0
        /*06c0*/ 	.word	0x000000ff
        /*06c4*/ 	.word	0x00000000
        /*06c8*/ 	.short	0x0101
        /*06ca*/ 	.byte	0x1d
	.zero		1


	//   ....[89]....
        /*06cc*/ 	.word	0x000054b0
        /*06d0*/ 	.word	0x000000ff
        /*06d4*/ 	.word	0x00000068
        /*06d8*/ 	.short	0x010a
        /*06da*/ 	.byte	0x15
	.zero		1


	//   ....[90]....
        /*06dc*/ 	.word	0x000056a0
        /*06e0*/ 	.word	0x000000ff
        /*06e4*/ 	.word	0x00000048
        /*06e8*/ 	.short	0x010b
        /*06ea*/ 	.byte	0x15
	.zero		1


	//   ....[91]....
        /*06ec*/ 	.word	0x000056b0
        /*06f0*/ 	.word	0x000000ff
        /*06f4*/ 	.word	0x00000000
        /*06f8*/ 	.short	0x0101
        /*06fa*/ 	.byte	0x18
	.zero		1


	//   ....[92]....
        /*06fc*/ 	.word	0x000056d0
        /*0700*/ 	.word	0x000000ff
        /*0704*/ 	.word	0x00000050
        /*0708*/ 	.short	0x010a
        /*070a*/ 	.byte	0x15
	.zero		1


	//   ....[93]....
        /*070c*/ 	.word	0x000056f0
        /*0710*/ 	.word	0x000000ff
        /*0714*/ 	.word	0x00000058
        /*0718*/ 	.short	0x010a
        /*071a*/ 	.byte	0x15
	.zero		1


	//   ....[94]....
        /*071c*/ 	.word	0x00005710
        /*0720*/ 	.word	0x000000ff
        /*0724*/ 	.word	0x00000060
        /*0728*/ 	.short	0x010a
        /*072a*/ 	.byte	0x15
	.zero		1


	//   ....[95]....
        /*072c*/ 	.word	0x00005760
        /*0730*/ 	.word	0x00000002
        /*0734*/ 	.word	0x00000068
        /*0738*/ 	.short	0x010a
        /*073a*/ 	.byte	0xff
	.zero		1


	//   ....[96]....
        /*073c*/ 	.word	0x00005a80
        /*0740*/ 	.word	0x00000000
        /*0744*/ 	.word	0x00000080
        /*0748*/ 	.short	0x010a
        /*074a*/ 	.byte	0xff
	.zero		1


	//   ....[97]....
        /*074c*/ 	.word	0x00005b50
        /*0750*/ 	.word	0x00000000
        /*0754*/ 	.word	0x00000000
        /*0758*/ 	.short	0x0101
        /*075a*/ 	.byte	0xff
	.zero		1


	//   ....[98]....
        /*075c*/ 	.word	0x00006790
        /*0760*/ 	.word	0x000000ff
        /*0764*/ 	.word	0x00000030
        /*0768*/ 	.short	0x010a
        /*076a*/ 	.byte	0x2b
	.zero		1


	//   ....[99]....
        /*076c*/ 	.word	0x000067c0
        /*0770*/ 	.word	0x0000001a
        /*0774*/ 	.word	0x000000a0
        /*0778*/ 	.short	0x010a
        /*077a*/ 	.byte	0xff
	.zero		1


	//   ....[100]....
        /*077c*/ 	.word	0x000068b0
        /*0780*/ 	.word	0x000000ff
        /*0784*/ 	.word	0x00000030
        /*0788*/ 	.short	0x010a
        /*078a*/ 	.byte	0x2b
	.zero		1


	//   ....[101]....
        /*078c*/ 	.word	0x000069a0
        /*0790*/ 	.word	0x0000001a
        /*0794*/ 	.word	0x000000a0
        /*0798*/ 	.short	0x010a
        /*079a*/ 	.byte	0xff
	.zero		1


	//   ....[102]....
        /*079c*/ 	.word	0x00007170
        /*07a0*/ 	.word	0x00000000
        /*07a4*/ 	.word	0x00000000
        /*07a8*/ 	.short	0x0101
        /*07aa*/ 	.byte	0xff
	.zero		1


	//   ....[103]....
        /*07ac*/ 	.word	0x00007180
        /*07b0*/ 	.word	0x00000002
        /*07b4*/ 	.word	0x00000030
        /*07b8*/ 	.short	0x010a
        /*07ba*/ 	.byte	0xff
	.zero		1


	//   ....[104]....
        /*07bc*/ 	.word	0x00007260
        /*07c0*/ 	.word	0x00000002
        /*07c4*/ 	.word	0x00000030
        /*07c8*/ 	.short	0x010a
        /*07ca*/ 	.byte	0xff
	.zero		1


	//   ....[105]....
        /*07cc*/ 	.word	0x00007ac0
        /*07d0*/ 	.word	0x00000015
        /*07d4*/ 	.word	0x00000000
        /*07d8*/ 	.short	0x0101
        /*07da*/ 	.byte	0xff
	.zero		1


	//   ....[106]....
        /*07dc*/ 	.word	0x00007ae0
        /*07e0*/ 	.word	0x00000000
        /*07e4*/ 	.word	0x00000030
        /*07e8*/ 	.short	0x010a
        /*07ea*/ 	.byte	0xff
	.zero		1


	//   ....[107]....
        /*07ec*/ 	.word	0x00007bb0
        /*07f0*/ 	.word	0x00000000
        /*07f4*/ 	.word	0x00000030
        /*07f8*/ 	.short	0x010a
        /*07fa*/ 	.byte	0xff
	.zero		1


	//   ....[108]....
        /*07fc*/ 	.word	0x00008420
        /*0800*/ 	.word	0x00000015
        /*0804*/ 	.word	0x00000000
        /*0808*/ 	.short	0x0101
        /*080a*/ 	.byte	0xff
	.zero		1


	//   ....[109]....
        /*080c*/ 	.word	0x00008440
        /*0810*/ 	.word	0x00000000
        /*0814*/ 	.word	0x00000030
        /*0818*/ 	.short	0x010a
        /*081a*/ 	.byte	0xff
	.zero		1


	//   ....[110]....
        /*081c*/ 	.word	0x00008510
        /*0820*/ 	.word	0x00000000
        /*0824*/ 	.word	0x00000030
        /*0828*/ 	.short	0x010a
        /*082a*/ 	.byte	0xff
	.zero		1


	//   ....[111]....
        /*082c*/ 	.word	0x00008db0
        /*0830*/ 	.word	0x00000015
        /*0834*/ 	.word	0x00000000
        /*0838*/ 	.short	0x0101
        /*083a*/ 	.byte	0xff
	.zero		1


	//   ....[112]....
        /*083c*/ 	.word	0x00008dd0
        /*0840*/ 	.word	0x00000000
        /*0844*/ 	.word	0x00000030
        /*0848*/ 	.short	0x010a
        /*084a*/ 	.byte	0xff
	.zero		1


	//   ....[113]....
        /*084c*/ 	.word	0x00008ea0
        /*0850*/ 	.word	0x00000000
        /*0854*/ 	.word	0x00000030
        /*0858*/ 	.short	0x010a
        /*085a*/ 	.byte	0xff
	.zero		1


	//   ....[114]....
        /*085c*/ 	.word	0x00009780
        /*0860*/ 	.word	0x00000015
        /*0864*/ 	.word	0x00000000
        /*0868*/ 	.short	0x0101
        /*086a*/ 	.byte	0xff
	.zero		1


	//   ....[115]....
        /*086c*/ 	.word	0x000097a0
        /*0870*/ 	.word	0x00000000
        /*0874*/ 	.word	0x00000030
        /*0878*/ 	.short	0x010a
        /*087a*/ 	.byte	0xff
	.zero		1


	//   ....[116]....
        /*087c*/ 	.word	0x00009870
        /*0880*/ 	.word	0x00000000
        /*0884*/ 	.word	0x00000030
        /*0888*/ 	.short	0x010a
        /*088a*/ 	.byte	0xff
	.zero		1


	//   ....[117]....
        /*088c*/ 	.word	0x0000a120
        /*0890*/ 	.word	0x00000015
        /*0894*/ 	.word	0x00000000
        /*0898*/ 	.short	0x0101
        /*089a*/ 	.byte	0xff
	.zero		1


	//   ....[118]....
        /*089c*/ 	.word	0x0000a140
        /*08a0*/ 	.word	0x00000000
        /*08a4*/ 	.word	0x00000030
        /*08a8*/ 	.short	0x010a
        /*08aa*/ 	.byte	0xff
	.zero		1


	//   ....[119]....
        /*08ac*/ 	.word	0x0000a210
        /*08b0*/ 	.word	0x00000000
        /*08b4*/ 	.word	0x00000030
        /*08b8*/ 	.short	0x010a
        /*08ba*/ 	.byte	0xff
	.zero		1


	//   ....[120]....
        /*08bc*/ 	.word	0x0000aac0
        /*08c0*/ 	.word	0x00000015
        /*08c4*/ 	.word	0x00000000
        /*08c8*/ 	.short	0x0101
        /*08ca*/ 	.byte	0xff
	.zero		1


	//   ....[121]....
        /*08cc*/ 	.word	0x0000aae0
        /*08d0*/ 	.word	0x00000000
        /*08d4*/ 	.word	0x00000030
        /*08d8*/ 	.short	0x010a
        /*08da*/ 	.byte	0xff
	.zero		1


	//   ....[122]....
        /*08dc*/ 	.word	0x0000abb0
        /*08e0*/ 	.word	0x00000000
        /*08e4*/ 	.word	0x00000030
        /*08e8*/ 	.short	0x010a
        /*08ea*/ 	.byte	0xff
	.zero		1


	//   ....[123]....
        /*08ec*/ 	.word	0x0000b080
        /*08f0*/ 	.word	0x000000ff
        /*08f4*/ 	.word	0x00000000
        /*08f8*/ 	.short	0x0101
        /*08fa*/ 	.byte	0x04
	.zero		1


	//   ....[124]....
        /*08fc*/ 	.word	0x0000b470
        /*0900*/ 	.word	0x00000000
        /*0904*/ 	.word	0x00000000
        /*0908*/ 	.short	0x0101
        /*090a*/ 	.byte	0xff
	.zero		1


	//   ....[125]....
        /*090c*/ 	.word	0x0000b720
        /*0910*/ 	.word	0x000000ff
        /*0914*/ 	.word	0x00000000
        /*0918*/ 	.short	0x0101
        /*091a*/ 	.byte	0x04
	.zero		1


	//   ....[126]....
        /*091c*/ 	.word	0x0000b740
        /*0920*/ 	.word	0x00000000
        /*0924*/ 	.word	0x000000f0
        /*0928*/ 	.short	0x010a
        /*092a*/ 	.byte	0xff
	.zero		1


	//   ....[127]....
        /*092c*/ 	.word	0x0000b7a0
        /*0930*/ 	.word	0x00000000
        /*0934*/ 	.word	0x00000018
        /*0938*/ 	.short	0x010a
        /*093a*/ 	.byte	0xff
	.zero		1


	//   ....[128]....
        /*093c*/ 	.word	0x0000b800
        /*0940*/ 	.word	0x00000000
        /*0944*/ 	.word	0x00000018
        /*0948*/ 	.short	0x010a
        /*094a*/ 	.byte	0xff
	.zero		1


	//   ....[129]....
        /*094c*/ 	.word	0x0000b850
        /*0950*/ 	.word	0x00000003
        /*0954*/ 	.word	0x00000080
        /*0958*/ 	.short	0x010a
        /*095a*/ 	.byte	0xff
	.zero		1


	//   ....[130]....
        /*095c*/ 	.word	0x0000b8b0
        /*0960*/ 	.word	0x00000000
        /*0964*/ 	.word	0x00000000
        /*0968*/ 	.short	0x010a
        /*096a*/ 	.byte	0xff
	.zero		1


	//   ....[131]....
        /*096c*/ 	.word	0x0000b910
        /*0970*/ 	.word	0x00000000
        /*0974*/ 	.word	0x00000000
        /*0978*/ 	.short	0x010a
        /*097a*/ 	.byte	0xff
	.zero		1


	//   ....[132]....
        /*097c*/ 	.word	0x0000b960
        /*0980*/ 	.word	0x00000002
        /*0984*/ 	.word	0x000000e0
        /*0988*/ 	.short	0x010a
        /*098a*/ 	.byte	0xff
	.zero		1


	//   ....[133]....
        /*098c*/ 	.word	0x0000b9c0
        /*0990*/ 	.word	0x00000002
        /*0994*/ 	.word	0x00000090
        /*0998*/ 	.short	0x010a
        /*099a*/ 	.byte	0xff
	.zero		1


	//   ....[134]....
        /*099c*/ 	.word	0x0000ba10
        /*09a0*/ 	.word	0x00000002
        /*09a4*/ 	.word	0x00000080
        /*09a8*/ 	.short	0x010a
        /*09aa*/ 	.byte	0xff
	.zero		1


	//   ....[135]....
        /*09ac*/ 	.word	0x0000ba70
        /*09b0*/ 	.word	0x00000000
        /*09b4*/ 	.word	0x00000090
        /*09b8*/ 	.short	0x010a
        /*09ba*/ 	.byte	0xff
	.zero		1


	//   ....[136]....
        /*09bc*/ 	.word	0x0000bac0
        /*09c0*/ 	.word	0x00000000
        /*09c4*/ 	.word	0x00000080
        /*09c8*/ 	.short	0x010a
        /*09ca*/ 	.byte	0xff
	.zero		1


	//   ....[137]....
        /*09cc*/ 	.word	0x0000bb20
        /*09d0*/ 	.word	0x00000002
        /*09d4*/ 	.word	0x000000c0
        /*09d8*/ 	.short	0x010a
        /*09da*/ 	.byte	0xff
	.zero		1


	//   ....[138]....
        /*09dc*/ 	.word	0x0000bb80
        /*09e0*/ 	.word	0x00000000
        /*09e4*/ 	.word	0x00000000
        /*09e8*/ 	.short	0x010a
        /*09ea*/ 	.byte	0xff
	.zero		1


	//   ....[139]....
        /*09ec*/ 	.word	0x0000bbe0
        /*09f0*/ 	.word	0x00000000
        /*09f4*/ 	.word	0x00000000
        /*09f8*/ 	.short	0x010a
        /*09fa*/ 	.byte	0xff
	.zero		1


	//   ....[140]....
        /*09fc*/ 	.word	0x0000bc40
        /*0a00*/ 	.word	0x00000000
        /*0a04*/ 	.word	0x00000000
        /*0a08*/ 	.short	0x010a
        /*0a0a*/ 	.byte	0xff
	.zero		1


	//   ....[141]....
        /*0a0c*/ 	.word	0x0000bca0
        /*0a10*/ 	.word	0x00000000
        /*0a14*/ 	.word	0x00000000
        /*0a18*/ 	.short	0x010a
        /*0a1a*/ 	.byte	0xff
	.zero		1


	//   ....[142]....
        /*0a1c*/ 	.word	0x0000bd00
        /*0a20*/ 	.word	0x00000000
        /*0a24*/ 	.word	0x00000000
        /*0a28*/ 	.short	0x010a
        /*0a2a*/ 	.byte	0xff
	.zero		1


	//   ....[143]....
        /*0a2c*/ 	.word	0x0000bd50
        /*0a30*/ 	.word	0x0000000c
        /*0a34*/ 	.word	0x00000080
        /*0a38*/ 	.short	0x010a
        /*0a3a*/ 	.byte	0xff
	.zero		1


	//   ....[144]....
        /*0a3c*/ 	.word	0x0000bdb0
        /*0a40*/ 	.word	0x00000000
        /*0a44*/ 	.word	0x00000078
        /*0a48*/ 	.short	0x010a
        /*0a4a*/ 	.byte	0xff
	.zero		1


	//   ....[145]....
        /*0a4c*/ 	.word	0x0000be10
        /*0a50*/ 	.word	0x00000000
        /*0a54*/ 	.word	0x00000050
        /*0a58*/ 	.short	0x010a
        /*0a5a*/ 	.byte	0xff
	.zero		1


	//   ....[146]....
        /*0a5c*/ 	.word	0x0000be70
        /*0a60*/ 	.word	0x00000000
        /*0a64*/ 	.word	0x00000058
        /*0a68*/ 	.short	0x010a
        /*0a6a*/ 	.byte	0xff
	.zero		1


	//   ....[147]....
        /*0a6c*/ 	.word	0x0000bed0
        /*0a70*/ 	.word	0x00000000
        /*0a74*/ 	.word	0x00000060
        /*0a78*/ 	.short	0x010a
        /*0a7a*/ 	.byte	0xff
	.zero		1


	//   ....[148]....
        /*0a7c*/ 	.word	0x0000bf30
        /*0a80*/ 	.word	0x00000000
        /*0a84*/ 	.word	0x00000068
        /*0a88*/ 	.short	0x010a
        /*0a8a*/ 	.byte	0xff
	.zero		1


	//   ....[149]....
        /*0a8c*/ 	.word	0x0000bf90
        /*0a90*/ 	.word	0x00000000
        /*0a94*/ 	.word	0x00000050
        /*0a98*/ 	.short	0x010a
        /*0a9a*/ 	.byte	0xff
	.zero		1


	//   ....[150]....
        /*0a9c*/ 	.word	0x0000bff0
        /*0aa0*/ 	.word	0x00000000
        /*0aa4*/ 	.word	0x00000058
        /*0aa8*/ 	.short	0x010a
        /*0aaa*/ 	.byte	0xff
	.zero		1


	//   ....[151]....
        /*0aac*/ 	.word	0x0000c050
        /*0ab0*/ 	.word	0x00000000
        /*0ab4*/ 	.word	0x00000060
        /*0ab8*/ 	.short	0x010a
        /*0aba*/ 	.byte	0xff
	.zero		1


	//   ....[152]....
        /*0abc*/ 	.word	0x0000c0b0
        /*0ac0*/ 	.word	0x00000000
        /*0ac4*/ 	.word	0x00000068
        /*0ac8*/ 	.short	0x010a
        /*0aca*/ 	.byte	0xff
	.zero		1


	//   ....[153]....
        /*0acc*/ 	.word	0x0000c110
        /*0ad0*/ 	.word	0x00000000
        /*0ad4*/ 	.word	0x00000050
        /*0ad8*/ 	.short	0x010a
        /*0ada*/ 	.byte	0xff
	.zero		1


	//   ....[154]....
        /*0adc*/ 	.word	0x0000c170
        /*0ae0*/ 	.word	0x00000000
        /*0ae4*/ 	.word	0x00000058
        /*0ae8*/ 	.short	0x010a
        /*0aea*/ 	.byte	0xff
	.zero		1


	//   ....[155]....
        /*0aec*/ 	.word	0x0000c1d0
        /*0af0*/ 	.word	0x00000002
        /*0af4*/ 	.word	0x00000060
        /*0af8*/ 	.short	0x010a
        /*0afa*/ 	.byte	0xff
	.zero		1


	//   ....[156]....
        /*0afc*/ 	.word	0x0000c220
        /*0b00*/ 	.word	0x00000000
        /*0b04*/ 	.word	0x00000080
        /*0b08*/ 	.short	0x010a
        /*0b0a*/ 	.byte	0xff
	.zero		1


	//   ....[157]....
        /*0b0c*/ 	.word	0x0000c280
        /*0b10*/ 	.word	0x00000002
        /*0b14*/ 	.word	0x00000030
        /*0b18*/ 	.short	0x010a
        /*0b1a*/ 	.byte	0xff
	.zero		1


	//   ....[158]....
        /*0b1c*/ 	.word	0x0000c2d0
        /*0b20*/ 	.word	0x0000001a
        /*0b24*/ 	.word	0x000000a0
        /*0b28*/ 	.short	0x010a
        /*0b2a*/ 	.byte	0xff
	.zero		1


	//   ....[159]....
        /*0b2c*/ 	.word	0x0000c320
        /*0b30*/ 	.word	0x00000002
        /*0b34*/ 	.word	0x00000030
        /*0b38*/ 	.short	0x010a
        /*0b3a*/ 	.byte	0xff
	.zero		1


	//   ....[160]....
        /*0b3c*/ 	.word	0x0000c370
        /*0b40*/ 	.word	0x00000000
        /*0b44*/ 	.word	0x00000030
        /*0b48*/ 	.short	0x010a
        /*0b4a*/ 	.byte	0xff
	.zero		1


	//   ....[161]....
        /*0b4c*/ 	.word	0x0000c3c0
        /*0b50*/ 	.word	0x00000000
        /*0b54*/ 	.word	0x00000030
        /*0b58*/ 	.short	0x010a
        /*0b5a*/ 	.byte	0xff
	.zero		1


	//   ....[162]....
        /*0b5c*/ 	.word	0x0000c410
        /*0b60*/ 	.word	0x00000000
        /*0b64*/ 	.word	0x00000030
        /*0b68*/ 	.short	0x010a
        /*0b6a*/ 	.byte	0xff
	.zero		1


	//   ....[163]....
        /*0b6c*/ 	.word	0x0000c460
        /*0b70*/ 	.word	0x00000000
        /*0b74*/ 	.word	0x00000030
        /*0b78*/ 	.short	0x010a
        /*0b7a*/ 	.byte	0xff
	.zero		1


	//   ....[164]....
        /*0b7c*/ 	.word	0x0000c4b0
        /*0b80*/ 	.word	0x00000000
        /*0b84*/ 	.word	0x00000030
        /*0b88*/ 	.short	0x010a
        /*0b8a*/ 	.byte	0xff
	.zero		1


	//   ....[165]....
        /*0b8c*/ 	.word	0x0000c500
        /*0b90*/ 	.word	0x00000000
        /*0b94*/ 	.word	0x00000030
        /*0b98*/ 	.short	0x010a
        /*0b9a*/ 	.byte	0xff
	.zero		1


	//----- nvinfo : EIATTR_NUM_MBARRIERS
	.align		4
.L_47:
        /*0b9c*/ 	.byte	0x03, 0x38
        /*0b9e*/ 	.short	0x0020


	//----- nvinfo : EIATTR_EXIT_INSTR_OFFSETS
	.align		4
        /*0ba0*/ 	.byte	0x04, 0x1c
        /*0ba2*/ 	.short	(.L_49 - .L_48)


	//   ....[0]....
.L_48:
        /*0ba4*/ 	.word	0x00002a50


	//   ....[1]....
        /*0ba8*/ 	.word	0x00002f40


	//   ....[2]....
        /*0bac*/ 	.word	0x00002fa0


	//   ....[3]....
        /*0bb0*/ 	.word	0x00004070


	//   ....[4]....
        /*0bb4*/ 	.word	0x00005790


	//   ....[5]....
        /*0bb8*/ 	.word	0x000057d0


	//   ....[6]....
        /*0bbc*/ 	.word	0x0000b610


	//   ....[7]....
        /*0bc0*/ 	.word	0x0000b690


	//   ....[8]....
        /*0bc4*/ 	.word	0x0000b6c0


	//   ....[9]....
        /*0bc8*/ 	.word	0x0000b730


	//----- nvinfo : EIATTR_MAX_THREADS
	.align		4
.L_49:
        /*0bcc*/ 	.byte	0x04, 0x05
        /*0bce*/ 	.short	(.L_51 - .L_50)
.L_50:
        /*0bd0*/ 	.word	0x00000100
        /*0bd4*/ 	.word	0x00000001
        /*0bd8*/ 	.word	0x00000001


	//----- nvinfo : EIATTR_CRS_STACK_SIZE
	.align		4
.L_51:
        /*0bdc*/ 	.byte	0x04, 0x1e
        /*0bde*/ 	.short	(.L_53 - .L_52)
.L_52:
        /*0be0*/ 	.word	0x00000000


	//----- nvinfo : EIATTR_CBANK_PARAM_SIZE
	.align		4
.L_53:
        /*0be4*/ 	.byte	0x03, 0x19
        /*0be6*/ 	.short	0x0800


	//----- nvinfo : EIATTR_PARAM_CBANK
	.align		4
        /*0be8*/ 	.byte	0x04, 0x0a
        /*0bea*/ 	.short	(.L_55 - .L_54)
	.align		4
.L_54:
        /*0bec*/ 	.word	index@(.nv.constant0._ZN7cutlass13device_kernelINS_4gemm6kernel13GemmUniversalIN4cute5tupleIJiiiiEEENS1_10collective13CollectiveMmaINS1_35MainloopSm100TmaUmmaWarpSpecializedILi3ELi2ELi4ENS5_IJNS4_1CILi1EEENSA_ILi2EEESB_EEEEENS5_IJNSA_ILi128EEESF_NSA_ILi64EEEEEENS_10tfloat32_tENS5_IJlSB_lEEESI_SJ_NS4_8TiledMMAINS4_8MMA_AtomIJNS4_17SM100_MMA_TF32_SSISI_SI_fLi128ELi128ELNS4_4UMMA5MajorE0ELSO_0ELNSN_7ScaleInE0ELSP_0EEEEEENS4_6LayoutINS5_IJSB_SB_SB_EEENS5_IJNSA_ILi0EEESU_SU_EEEEENS5_IJNS4_10UnderscoreESX_SX_EEEEENS4_23SM90_TMA_LOAD_MULTICASTENS4_14ComposedLayoutINS4_7SwizzleILi3ELi4ELi3EEENS4_18smem_ptr_flag_bitsILi32EEENSS_INS5_IJNSA_ILi8EEENSA_ILi32EEEEEENS5_IJS17_SB_EEEEEEEvNS4_8identityENS4_13SM90_TMA_LOADES1B_vS1C_EENS_8epilogue10collective18CollectiveEpilogueINS1F_23Sm100TmaWarpSpecializedILi4ELi2ELi16ELb1ELb0EEEJSH_NS5_IJNSS_ISF_SB_EENSS_INSA_ILi16EEESB_EEEEESI_SJ_SI_SJ_NS1F_6fusion15FusionCallbacksIS1J_NS1O_17LinearCombinationISI_fSI_fLNS_15FloatRoundStyleE2EEESH_S1N_JEEENS4_5SM1004TMEM4LOAD26SM100_TMEM_LOAD_32dp32b16xES1D_NS11_INS12_ILi2ELi4ELi3EEES15_NSS_INS5_IJS16_S1L_EEENS5_IJS1L_SB_EEEEEEENS4_39AutoVectorizingCopyWithAssumedAlignmentILi128EEENS4_14SM90_TMA_STOREES22_S24_S24_EEEvvEEEEvNT_6ParamsE)
        /*0bf0*/ 	.short	0x0380
        /*0bf2*/ 	.short	0x0800


	//----- nvinfo : EIATTR_SW_WAR
	.align		4
.L_55:
        /*0bf4*/ 	.byte	0x04, 0x36
        /*0bf6*/ 	.short	(.L_57 - .L_56)
.L_56:
        /*0bf8*/ 	.word	0x00000008
.L_57:


//--------------------- .nv.callgraph             --------------------------
	.section	.nv.callgraph,"",@"SHT_CUDA_CALLGRAPH"
	.align	4
	.sectionentsize	8
	.align		4
        /*0000*/ 	.word	0x00000000
	.align		4
        /*0004*/ 	.word	0xffffffff
	.align		4
        /*0008*/ 	.word	index@(_ZN7cutlass13device_kernelINS_4gemm6kernel13GemmUniversalIN4cute5tupleIJiiiiEEENS1_10collective13CollectiveMmaINS1_35MainloopSm100TmaUmmaWarpSpecializedILi3ELi2ELi4ENS5_IJNS4_1CILi1EEENSA_ILi2EEESB_EEEEENS5_IJNSA_ILi128EEESF_NSA_ILi64EEEEEENS_10tfloat32_tENS5_IJlSB_lEEESI_SJ_NS4_8TiledMMAINS4_8MMA_AtomIJNS4_17SM100_MMA_TF32_SSISI_SI_fLi128ELi128ELNS4_4UMMA5MajorE0ELSO_0ELNSN_7ScaleInE0ELSP_0EEEEEENS4_6LayoutINS5_IJSB_SB_SB_EEENS5_IJNSA_ILi0EEESU_SU_EEEEENS5_IJNS4_10UnderscoreESX_SX_EEEEENS4_23SM90_TMA_LOAD_MULTICASTENS4_14ComposedLayoutINS4_7SwizzleILi3ELi4ELi3EEENS4_18smem_ptr_flag_bitsILi32EEENSS_INS5_IJNSA_ILi8EEENSA_ILi32EEEEEENS5_IJS17_SB_EEEEEEEvNS4_8identityENS4_13SM90_TMA_LOADES1B_vS1C_EENS_8epilogue10collective18CollectiveEpilogueINS1F_23Sm100TmaWarpSpecializedILi4ELi2ELi16ELb1ELb0EEEJSH_NS5_IJNSS_ISF_SB_EENSS_INSA_ILi16EEESB_EEEEESI_SJ_SI_SJ_NS1F_6fusion15FusionCallbacksIS1J_NS1O_17LinearCombinationISI_fSI_fLNS_15FloatRoundStyleE2EEESH_S1N_JEEENS4_5SM1004TMEM4LOAD26SM100_TMEM_LOAD_32dp32b16xES1D_NS11_INS12_ILi2ELi4ELi3EEES15_NSS_INS5_IJS16_S1L_EEENS5_IJS1L_SB_EEEEEEENS4_39AutoVectorizingCopyWithAssumedAlignmentILi128EEENS4_14SM90_TMA_STOREES22_S24_S24_EEEvvEEEEvNT_6ParamsE)
	.align		4
        /*000c*/ 	.word	index@(__assertfail)
	.align		4
        /*0010*/ 	.word	0x00000000
	.align		4
        /*0014*/ 	.word	0xfffffffe
	.align		4
        /*0018*/ 	.word	0x00000000
	.align		4
        /*001c*/ 	.word	0xfffffffd
	.align		4
        /*0020*/ 	.word	0x00000000
	.align		4
        /*0024*/ 	.word	0xfffffffc


//--------------------- .nv.constant4             --------------------------
	.section	.nv.constant4,"a",@progbits
	.align	8
	.align		8
.nv.constant4:
        /*0000*/ 	.dword	__assertfail
	.align		8
        /*0008*/ 	.dword	__unnamed_1
	.align		8
        /*0010*/ 	.dword	__unnamed_2
	.align		8
        /*0018*/ 	.dword	_ZN39_INTERNAL_dff6394f_4_k_cu_d504b292_95324cuda3std3__45__cpo5beginE
	.align		8
        /*0020*/ 	.dword	_ZN39_INTERNAL_dff6394f_4_k_cu_d504b292_95324cuda3std3__45__cpo3endE
	.align		8
        /*0028*/ 	.dword	_ZN39_INTERNAL_dff6394f_4_k_cu_d504b292_95324cuda3std3__45__cpo6cbeginE
	.align		8
        /*0030*/ 	.dword	_ZN39_INTERNAL_dff6394f_4_k_cu_d504b292_95324cuda3std3__45__cpo4cendE
	.align		8
        /*0038*/ 	.dword	_ZN39_INTERNAL_dff6394f_4_k_cu_d504b292_95324cuda3std3__441_GLOBAL__N__dff6394f_4_k_cu_d504b292_95326ignoreE
	.align		8
        /*0040*/ 	.dword	_ZN39_INTERNAL_dff6394f_4_k_cu_d504b292_95324cuda3std3__419piecewise_constructE
	.align		8
        /*0048*/ 	.dword	_ZN39_INTERNAL_dff6394f_4_k_cu_d504b292_95324cuda3std3__48in_placeE
	.align		8
        /*0050*/ 	.dword	_ZN39_INTERNAL_dff6394f_4_k_cu_d504b292_95324cuda3std6ranges3__45__cpo4swapE
	.align		8
        /*0058*/ 	.dword	_ZN39_INTERNAL_dff6394f_4_k_cu_d504b292_95324cuda3std6ranges3__45__cpo9iter_moveE
	.align		8
        /*0060*/ 	.dword	_ZN39_INTERNAL_dff6394f_4_k_cu_d504b292_95324cute7productE
	.align		8
        /*0068*/ 	.dword	_ZN39_INTERNAL_dff6394f_4_k_cu_d504b292_95324cute1_E
	.align		8
        /*0070*/ 	.dword	$str$25
	.align		8
        /*0078*/ 	.dword	$str$26
	.align		8
        /*0080*/ 	.dword	$str$27
	.align		8
        /*0088*/ 	.dword	$str$28


//--------------------- .text._ZN7cutlass13device_kernelINS_4gemm6kernel13GemmUniversalIN4cute5tupleIJiiiiEEENS1_10collective13CollectiveMmaINS1_35MainloopSm100TmaUmmaWarpSpecializedILi3ELi2ELi4ENS5_IJNS4_1CILi1EEENSA_ILi2EEESB_EEEEENS5_IJNSA_ILi128EEESF_NSA_ILi64EEEEEENS_10tfloat32_tENS5_IJlSB_lEEESI_SJ_NS4_8TiledMMAINS4_8MMA_AtomIJNS4_17SM100_MMA_TF32_SSISI_SI_fLi128ELi128ELNS4_4UMMA5MajorE0ELSO_0ELNSN_7ScaleInE0ELSP_0EEEEEENS4_6LayoutINS5_IJSB_SB_SB_EEENS5_IJNSA_ILi0EEESU_SU_EEEEENS5_IJNS4_10UnderscoreESX_SX_EEEEENS4_23SM90_TMA_LOAD_MULTICASTENS4_14ComposedLayoutINS4_7SwizzleILi3ELi4ELi3EEENS4_18smem_ptr_flag_bitsILi32EEENSS_INS5_IJNSA_ILi8EEENSA_ILi32EEEEEENS5_IJS17_SB_EEEEEEEvNS4_8identityENS4_13SM90_TMA_LOADES1B_vS1C_EENS_8epilogue10collective18CollectiveEpilogueINS1F_23Sm100TmaWarpSpecializedILi4ELi2ELi16ELb1ELb0EEEJSH_NS5_IJNSS_ISF_SB_EENSS_INSA_ILi16EEESB_EEEEESI_SJ_SI_SJ_NS1F_6fusion15FusionCallbacksIS1J_NS1O_17LinearCombinationISI_fSI_fLNS_15FloatRoundStyleE2EEESH_S1N_JEEENS4_5SM1004TMEM4LOAD26SM100_TMEM_LOAD_32dp32b16xES1D_NS11_INS12_ILi2ELi4ELi3EEES15_NSS_INS5_IJS16_S1L_EEENS5_IJS1L_SB_EEEEEEENS4_39AutoVectorizingCopyWithAssumedAlignmentILi128EEENS4_14SM90_TMA_STOREES22_S24_S24_EEEvvEEEEvNT_6ParamsE --------------------------
	.section	.text._ZN7cutlass13device_kernelINS_4gemm6kernel13GemmUniversalIN4cute5tupleIJiiiiEEENS1_10collective13CollectiveMmaINS1_35MainloopSm100TmaUmmaWarpSpecializedILi3ELi2ELi4ENS5_IJNS4_1CILi1EEENSA_ILi2EEESB_EEEEENS5_IJNSA_ILi128EEESF_NSA_ILi64EEEEEENS_10tfloat32_tENS5_IJlSB_lEEESI_SJ_NS4_8TiledMMAINS4_8MMA_AtomIJNS4_17SM100_MMA_TF32_SSISI_SI_fLi128ELi128ELNS4_4UMMA5MajorE0ELSO_0ELNSN_7ScaleInE0ELSP_0EEEEEENS4_6LayoutINS5_IJSB_SB_SB_EEENS5_IJNSA_ILi0EEESU_SU_EEEEENS5_IJNS4_10UnderscoreESX_SX_EEEEENS4_23SM90_TMA_LOAD_MULTICASTENS4_14ComposedLayoutINS4_7SwizzleILi3ELi4ELi3EEENS4_18smem_ptr_flag_bitsILi32EEENSS_INS5_IJNSA_ILi8EEENSA_ILi32EEEEEENS5_IJS17_SB_EEEEEEEvNS4_8identityENS4_13SM90_TMA_LOADES1B_vS1C_EENS_8epilogue10collective18CollectiveEpilogueINS1F_23Sm100TmaWarpSpecializedILi4ELi2ELi16ELb1ELb0EEEJSH_NS5_IJNSS_ISF_SB_EENSS_INSA_ILi16EEESB_EEEEESI_SJ_SI_SJ_NS1F_6fusion15FusionCallbacksIS1J_NS1O_17LinearCombinationISI_fSI_fLNS_15FloatRoundStyleE2EEESH_S1N_JEEENS4_5SM1004TMEM4LOAD26SM100_TMEM_LOAD_32dp32b16xES1D_NS11_INS12_ILi2ELi4ELi3EEES15_NSS_INS5_IJS16_S1L_EEENS5_IJS1L_SB_EEEEEEENS4_39AutoVectorizingCopyWithAssumedAlignmentILi128EEENS4_14SM90_TMA_STOREES22_S24_S24_EEEvvEEEEvNT_6ParamsE,"ax",@progbits
	.align	128
.text._ZN7cutlass13device_kernelINS_4gemm6kernel13GemmUniversalIN4cute5tupleIJiiiiEEENS1_10collective13CollectiveMmaINS1_35MainloopSm100TmaUmmaWarpSpecializedILi3ELi2ELi4ENS5_IJNS4_1CILi1EEENSA_ILi2EEESB_EEEEENS5_IJNSA_ILi128EEESF_NSA_ILi64EEEEEENS_10tfloat32_tENS5_IJlSB_lEEESI_SJ_NS4_8TiledMMAINS4_8MMA_AtomIJNS4_17SM100_MMA_TF32_SSISI_SI_fLi128ELi128ELNS4_4UMMA5MajorE0ELSO_0ELNSN_7ScaleInE0ELSP_0EEEEEENS4_6LayoutINS5_IJSB_SB_SB_EEENS5_IJNSA_ILi0EEESU_SU_EEEEENS5_IJNS4_10UnderscoreESX_SX_EEEEENS4_23SM90_TMA_LOAD_MULTICASTENS4_14ComposedLayoutINS4_7SwizzleILi3ELi4ELi3EEENS4_18smem_ptr_flag_bitsILi32EEENSS_INS5_IJNSA_ILi8EEENSA_ILi32EEEEEENS5_IJS17_SB_EEEEEEEvNS4_8identityENS4_13SM90_TMA_LOADES1B_vS1C_EENS_8epilogue10collective18CollectiveEpilogueINS1F_23Sm100TmaWarpSpecializedILi4ELi2ELi16ELb1ELb0EEEJSH_NS5_IJNSS_ISF_SB_EENSS_INSA_ILi16EEESB_EEEEESI_SJ_SI_SJ_NS1F_6fusion15FusionCallbacksIS1J_NS1O_17LinearCombinationISI_fSI_fLNS_15FloatRoundStyleE2EEESH_S1N_JEEENS4_5SM1004TMEM4LOAD26SM100_TMEM_LOAD_32dp32b16xES1D_NS11_INS12_ILi2ELi4ELi3EEES15_NSS_INS5_IJS16_S1L_EEENS5_IJS1L_SB_EEEEEEENS4_39AutoVectorizingCopyWithAssumedAlignmentILi128EEENS4_14SM90_TMA_STOREES22_S24_S24_EEEvvEEEEvNT_6ParamsE:
        .type           _ZN7cutlass13device_kernelINS_4gemm6kernel13GemmUniversalIN4cute5tupleIJiiiiEEENS1_10collective13CollectiveMmaINS1_35MainloopSm100TmaUmmaWarpSpecializedILi3ELi2ELi4ENS5_IJNS4_1CILi1EEENSA_ILi2EEESB_EEEEENS5_IJNSA_ILi128EEESF_NSA_ILi64EEEEEENS_10tfloat32_tENS5_IJlSB_lEEESI_SJ_NS4_8TiledMMAINS4_8MMA_AtomIJNS4_17SM100_MMA_TF32_SSISI_SI_fLi128ELi128ELNS4_4UMMA5MajorE0ELSO_0ELNSN_7ScaleInE0ELSP_0EEEEEENS4_6LayoutINS5_IJSB_SB_SB_EEENS5_IJNSA_ILi0EEESU_SU_EEEEENS5_IJNS4_10UnderscoreESX_SX_EEEEENS4_23SM90_TMA_LOAD_MULTICASTENS4_14ComposedLayoutINS4_7SwizzleILi3ELi4ELi3EEENS4_18smem_ptr_flag_bitsILi32EEENSS_INS5_IJNSA_ILi8EEENSA_ILi32EEEEEENS5_IJS17_SB_EEEEEEEvNS4_8identityENS4_13SM90_TMA_LOADES1B_vS1C_EENS_8epilogue10collective18CollectiveEpilogueINS1F_23Sm100TmaWarpSpecializedILi4ELi2ELi16ELb1ELb0EEEJSH_NS5_IJNSS_ISF_SB_EENSS_INSA_ILi16EEESB_EEEEESI_SJ_SI_SJ_NS1F_6fusion15FusionCallbacksIS1J_NS1O_17LinearCombinationISI_fSI_fLNS_15FloatRoundStyleE2EEESH_S1N_JEEENS4_5SM1004TMEM4LOAD26SM100_TMEM_LOAD_32dp32b16xES1D_NS11_INS12_ILi2ELi4ELi3EEES15_NSS_INS5_IJS16_S1L_EEENS5_IJS1L_SB_EEEEEEENS4_39AutoVectorizingCopyWithAssumedAlignmentILi128EEENS4_14SM90_TMA_STOREES22_S24_S24_EEEvvEEEEvNT_6ParamsE,@function
        .size           _ZN7cutlass13device_kernelINS_4gemm6kernel13GemmUniversalIN4cute5tupleIJiiiiEEENS1_10collective13CollectiveMmaINS1_35MainloopSm100TmaUmmaWarpSpecializedILi3ELi2ELi4ENS5_IJNS4_1CILi1EEENSA_ILi2EEESB_EEEEENS5_IJNSA_ILi128EEESF_NSA_ILi64EEEEEENS_10tfloat32_tENS5_IJlSB_lEEESI_SJ_NS4_8TiledMMAINS4_8MMA_AtomIJNS4_17SM100_MMA_TF32_SSISI_SI_fLi128ELi128ELNS4_4UMMA5MajorE0ELSO_0ELNSN_7ScaleInE0ELSP_0EEEEEENS4_6LayoutINS5_IJSB_SB_SB_EEENS5_IJNSA_ILi0EEESU_SU_EEEEENS5_IJNS4_10UnderscoreESX_SX_EEEEENS4_23SM90_TMA_LOAD_MULTICASTENS4_14ComposedLayoutINS4_7SwizzleILi3ELi4ELi3EEENS4_18smem_ptr_flag_bitsILi32EEENSS_INS5_IJNSA_ILi8EEENSA_ILi32EEEEEENS5_IJS17_SB_EEEEEEEvNS4_8identityENS4_13SM90_TMA_LOADES1B_vS1C_EENS_8epilogue10collective18CollectiveEpilogueINS1F_23Sm100TmaWarpSpecializedILi4ELi2ELi16ELb1ELb0EEEJSH_NS5_IJNSS_ISF_SB_EENSS_INSA_ILi16EEESB_EEEEESI_SJ_SI_SJ_NS1F_6fusion15FusionCallbacksIS1J_NS1O_17LinearCombinationISI_fSI_fLNS_15FloatRoundStyleE2EEESH_S1N_JEEENS4_5SM1004TMEM4LOAD26SM100_TMEM_LOAD_32dp32b16xES1D_NS11_INS12_ILi2ELi4ELi3EEES15_NSS_INS5_IJS16_S1L_EEENS5_IJS1L_SB_EEEEEEENS4_39AutoVectorizingCopyWithAssumedAlignmentILi128EEENS4_14SM90_TMA_STOREES22_S24_S24_EEEvvEEEEvNT_6ParamsE,(.L_x_224 - _ZN7cutlass13device_kernelINS_4gemm6kernel13GemmUniversalIN4cute5tupleIJiiiiEEENS1_10collective13CollectiveMmaINS1_35MainloopSm100TmaUmmaWarpSpecializedILi3ELi2ELi4ENS5_IJNS4_1CILi1EEENSA_ILi2EEESB_EEEEENS5_IJNSA_ILi128EEESF_NSA_ILi64EEEEEENS_10tfloat32_tENS5_IJlSB_lEEESI_SJ_NS4_8TiledMMAINS4_8MMA_AtomIJNS4_17SM100_MMA_TF32_SSISI_SI_fLi128ELi128ELNS4_4UMMA5MajorE0ELSO_0ELNSN_7ScaleInE0ELSP_0EEEEEENS4_6LayoutINS5_IJSB_SB_SB_EEENS5_IJNSA_ILi0EEESU_SU_EEEEENS5_IJNS4_10UnderscoreESX_SX_EEEEENS4_23SM90_TMA_LOAD_MULTICASTENS4_14ComposedLayoutINS4_7SwizzleILi3ELi4ELi3EEENS4_18smem_ptr_flag_bitsILi32EEENSS_INS5_IJNSA_ILi8EEENSA_ILi32EEEEEENS5_IJS17_SB_EEEEEEEvNS4_8identityENS4_13SM90_TMA_LOADES1B_vS1C_EENS_8epilogue10collective18CollectiveEpilogueINS1F_23Sm100TmaWarpSpecializedILi4ELi2ELi16ELb1ELb0EEEJSH_NS5_IJNSS_ISF_SB_EENSS_INSA_ILi16EEESB_EEEEESI_SJ_SI_SJ_NS1F_6fusion15FusionCallbacksIS1J_NS1O_17LinearCombinationISI_fSI_fLNS_15FloatRoundStyleE2EEESH_S1N_JEEENS4_5SM1004TMEM4LOAD26SM100_TMEM_LOAD_32dp32b16xES1D_NS11_INS12_ILi2ELi4ELi3EEES15_NSS_INS5_IJS16_S1L_EEENS5_IJS1L_SB_EEEEEEENS4_39AutoVectorizingCopyWithAssumedAlignmentILi128EEENS4_14SM90_TMA_STOREES22_S24_S24_EEEvvEEEEvNT_6ParamsE)
        .other          _ZN7cutlass13device_kernelINS_4gemm6kernel13GemmUniversalIN4cute5tupleIJiiiiEEENS1_10collective13CollectiveMmaINS1_35MainloopSm100TmaUmmaWarpSpecializedILi3ELi2ELi4ENS5_IJNS4_1CILi1EEENSA_ILi2EEESB_EEEEENS5_IJNSA_ILi128EEESF_NSA_ILi64EEEEEENS_10tfloat32_tENS5_IJlSB_lEEESI_SJ_NS4_8TiledMMAINS4_8MMA_AtomIJNS4_17SM100_MMA_TF32_SSISI_SI_fLi128ELi128ELNS4_4UMMA5MajorE0ELSO_0ELNSN_7ScaleInE0ELSP_0EEEEEENS4_6LayoutINS5_IJSB_SB_SB_EEENS5_IJNSA_ILi0EEESU_SU_EEEEENS5_IJNS4_10UnderscoreESX_SX_EEEEENS4_23SM90_TMA_LOAD_MULTICASTENS4_14ComposedLayoutINS4_7SwizzleILi3ELi4ELi3EEENS4_18smem_ptr_flag_bitsILi32EEENSS_INS5_IJNSA_ILi8EEENSA_ILi32EEEEEENS5_IJS17_SB_EEEEEEEvNS4_8identityENS4_13SM90_TMA_LOADES1B_vS1C_EENS_8epilogue10collective18CollectiveEpilogueINS1F_23Sm100TmaWarpSpecializedILi4ELi2ELi16ELb1ELb0EEEJSH_NS5_IJNSS_ISF_SB_EENSS_INSA_ILi16EEESB_EEEEESI_SJ_SI_SJ_NS1F_6fusion15FusionCallbacksIS1J_NS1O_17LinearCombinationISI_fSI_fLNS_15FloatRoundStyleE2EEESH_S1N_JEEENS4_5SM1004TMEM4LOAD26SM100_TMEM_LOAD_32dp32b16xES1D_NS11_INS12_ILi2ELi4ELi3EEES15_NSS_INS5_IJS16_S1L_EEENS5_IJS1L_SB_EEEEEEENS4_39AutoVectorizingCopyWithAssumedAlignmentILi128EEENS4_14SM90_TMA_STOREES22_S24_S24_EEEvvEEEEvNT_6ParamsE,@"STO_CUDA_ENTRY STV_DEFAULT"
_ZN7cutlass13device_kernelINS_4gemm6kernel13GemmUniversalIN4cute5tupleIJiiiiEEENS1_10collective13CollectiveMmaINS1_35MainloopSm100TmaUmmaWarpSpecializedILi3ELi2ELi4ENS5_IJNS4_1CILi1EEENSA_ILi2EEESB_EEEEENS5_IJNSA_ILi128EEESF_NSA_ILi64EEEEEENS_10tfloat32_tENS5_IJlSB_lEEESI_SJ_NS4_8TiledMMAINS4_8MMA_AtomIJNS4_17SM100_MMA_TF32_SSISI_SI_fLi128ELi128ELNS4_4UMMA5MajorE0ELSO_0ELNSN_7ScaleInE0ELSP_0EEEEEENS4_6LayoutINS5_IJSB_SB_SB_EEENS5_IJNSA_ILi0EEESU_SU_EEEEENS5_IJNS4_10UnderscoreESX_SX_EEEEENS4_23SM90_TMA_LOAD_MULTICASTENS4_14ComposedLayoutINS4_7SwizzleILi3ELi4ELi3EEENS4_18smem_ptr_flag_bitsILi32EEENSS_INS5_IJNSA_ILi8EEENSA_ILi32EEEEEENS5_IJS17_SB_EEEEEEEvNS4_8identityENS4_13SM90_TMA_LOADES1B_vS1C_EENS_8epilogue10collective18CollectiveEpilogueINS1F_23Sm100TmaWarpSpecializedILi4ELi2ELi16ELb1ELb0EEEJSH_NS5_IJNSS_ISF_SB_EENSS_INSA_ILi16EEESB_EEEEESI_SJ_SI_SJ_NS1F_6fusion15FusionCallbacksIS1J_NS1O_17LinearCombinationISI_fSI_fLNS_15FloatRoundStyleE2EEESH_S1N_JEEENS4_5SM1004TMEM4LOAD26SM100_TMEM_LOAD_32dp32b16xES1D_NS11_INS12_ILi2ELi4ELi3EEES15_NSS_INS5_IJS16_S1L_EEENS5_IJS1L_SB_EEEEEEENS4_39AutoVectorizingCopyWithAssumedAlignmentILi128EEENS4_14SM90_TMA_STOREES22_S24_S24_EEEvvEEEEvNT_6ParamsE:
[----:B------:R-:W1:Y:S01]  /*0000*/  LDC R1, c[0x0][0x37c] ;  /* 0x0000df00ff017b82 */ /* 0x000e620000000800 */
[----:B------:R-:W2:Y:S01]  /*0010*/  S2R R66, SR_TID.X ;  /* 0x0000000000427919 */ /* 0x000ea20000002100 */
[----:B------:R-:W3:Y:S01]  /*0020*/  LDCU.64 UR8, c[0x0][0x890] ;  /* 0x00011200ff0877ac */ /* 0x000ee20008000a00 */
[----:B------:R-:W-:Y:S02]  /*0030*/  PRMT R52, RZ, 0x7610, R52 ;  /* 0x00007610ff347816 */ /* 0x000fe40000000034 */
[----:B------:R-:W-:Y:S01]  /*0040*/  ELECT P3, URZ, PT ;  /* 0x0000000000ff782f */ /* 0x000fe20003860000 */
[----:B---3--:R-:W-:-:S04]  /*0050*/  UISETP.NE.U32.AND UP0, UPT, UR8, URZ, UPT ;  /* 0x000000ff0800728c */ /* 0x008fc8000bf05070 */
[----:B------:R-:W-:Y:S01]  /*0060*/  UISETP.NE.AND.EX UP0, UPT, UR9, URZ, UPT, UP0 ;  /* 0x000000ff0900728c */ /* 0x000fe2000bf05300 */
[----:B--2---:R-:W-:-:S05]  /*0070*/  SHF.R.U32.HI R53, RZ, 0x5, R66 ;  /* 0x00000005ff357819 */ /* 0x004fca0000011642 */
[----:B------:R-:W2:Y:S02]  /*0080*/  SHFL.IDX PT, R0, R53, RZ, 0x1f ;  /* 0x00001fff35007589 */ /* 0x000ea400000e0000 */
[----:B--2---:R-:W-:Y:S01]  /*0090*/  R2UR UR17, R0 ;  /* 0x00000000001172ca */ /* 0x004fe200000e0000 */
[----:B-1----:R-:W-:-:S14]  /*00a0*/  BRA.U UP0, `(.L_x_0) ;  /* 0x0000000100307547 */ /* 0x002fdc000b800000 */
[----:B------:R-:W1:Y:S02]  /*00b0*/  LDCU.64 UR4, c[0x0][0x888] ;  /* 0x00011100ff0477ac */ /* 0x000e640008000a00 */
[----:B-1----:R-:W-:-:S04]  /*00c0*/  UISETP.NE.U32.AND UP0, UPT, UR4, URZ, UPT ;  /* 0x000000ff0400728c */ /* 0x002fc8000bf05070 */
[----:B------:R-:W-:-:S09]  /*00d0*/  UISETP.NE.AND.EX UP0, UPT, UR5, URZ, UPT, UP0 ;  /* 0x000000ff0500728c */ /* 0x000fd2000bf05300 */
[----:B------:R-:W-:Y:S05]  /*00e0*/  BRA.U !UP0, `(.L_x_1) ;  /* 0x0000000108147547 */ /* 0x000fea000b800000 */
[----:B------:R-:W1:Y:S01]  /*00f0*/  LDC.64 R2, c[0x0][0x888] ;  /* 0x00022200ff027b82 */ /* 0x000e620000000a00 */
[----:B------:R-:W1:Y:S02]  /*0100*/  LDCU.64 UR4, c[0x0][0x358] ;  /* 0x00006b00ff0477ac */ /* 0x000e640008000a00 */
[----:B-1----:R1:W5:Y:S01]  /*0110*/  LDG.E R27, desc[UR4][R2.64] ;  /* 0x00000004021b7981 */ /* 0x002362000c1e1900 */
[----:B------:R-:W-:Y:S01]  /*0120*/  HFMA2 R52, -RZ, RZ, 0, 5.9604644775390625e-08 ;  /* 0x00000001ff347431 */ /* 0x000fe200000001ff */
[----:B------:R-:W-:Y:S05]  /*0130*/  BRA `(.L_x_0) ;  /* 0x00000000000c7947 */ /* 0x000fea0003800000 */
.L_x_1:
[----:B------:R-:W1:Y:S01]  /*0140*/  LDCU UR4, c[0x0][0x880] ;  /* 0x00011000ff0477ac */ /* 0x000e620008000800 */
[----:B------:R-:W-:Y:S01]  /*0150*/  HFMA2 R52, -RZ, RZ, 0, 5.9604644775390625e-08 ;  /* 0x00000001ff347431 */ /* 0x000fe200000001ff */
[----:B-1----:R-:W-:-:S07]  /*0160*/  MOV R27, UR4 ;  /* 0x00000004001b7c02 */ /* 0x002fce0008000f00 */
.L_x_0:
[----:B------:R-:W2:Y:S02]  /*0170*/  LDCU.64 UR4, c[0x0][0x8b0] ;  /* 0x00011600ff0477ac */ /* 0x000ea40008000a00 */
[----:B--2---:R-:W-:-:S04]  /*0180*/  UISETP.NE.U32.AND UP0, UPT, UR4, URZ, UPT ;  /* 0x000000ff0400728c */ /* 0x004fc8000bf05070 */
[----:B------:R-:W-:-:S09]  /*0190*/  UISETP.NE.AND.EX UP0, UPT, UR5, URZ, UPT, UP0 ;  /* 0x000000ff0500728c */ /* 0x000fd2000bf05300 */
[----:B------:R-:W-:Y:S05]  /*01a0*/  BRA.U UP0, `(.L_x_2) ;  /* 0x0000000100287547 */ /* 0x000fea000b800000 */
[----:B------:R-:W2:Y:S02]  /*01b0*/  LDCU.64 UR4, c[0x0][0x8a8] ;  /* 0x00011500ff0477ac */ /* 0x000ea40008000a00 */
[----:B--2---:R-:W-:-:S04]  /*01c0*/  UISETP.NE.U32.AND UP0, UPT, UR4, URZ, UPT ;  /* 0x000000ff0400728c */ /* 0x004fc8000bf05070 */
[----:B------:R-:W-:-:S09]  /*01d0*/  UISETP.NE.AND.EX UP0, UPT, UR5, URZ, UPT, UP0 ;  /* 0x000000ff0500728c */ /* 0x000fd2000bf05300 */
[----:B------:R-:W-:Y:S05]  /*01e0*/  BRA.U !UP0, `(.L_x_3) ;  /* 0x0000000108107547 */ /* 0x000fea000b800000 */
[----:B------:R-:W2:Y:S01]  /*01f0*/  LDC.64 R24, c[0x0][0x8a8] ;  /* 0x00022a00ff187b82 */ /* 0x000ea20000000a00 */
[----:B------:R-:W2:Y:S02]  /*0200*/  LDCU.64 UR4, c[0x0][0x358] ;  /* 0x00006b00ff0477ac */ /* 0x000ea40008000a00 */
[----:B--2---:R2:W5:Y:S01]  /*0210*/  LDG.E R24, desc[UR4][R24.64] ;  /* 0x0000000418187981 */ /* 0x004562000c1e1900 */
[----:B------:R-:W-:Y:S05]  /*0220*/  BRA `(.L_x_2) ;  /* 0x0000000000087947 */ /* 0x000fea0003800000 */
.L_x_3:
[----:B------:R-:W2:Y:S02]  /*0230*/  LDCU UR4, c[0x0][0x8a0] ;  /* 0x00011400ff0477ac */ /* 0x000ea40008000800 */
[----:B--2---:R-:W-:Y:S02]  /*0240*/  MOV R24, UR4 ;  /* 0x0000000400187c02 */ /* 0x004fe40008000f00 */
.L_x_2:
[----:B------:R-:W-:Y:S01]  /*0250*/  IMAD.U32 R0, RZ, RZ, UR17 ;  /* 0x00000011ff007e24 */ /* 0x000fe2000f8e00ff */
[----:B------:R-:W-:Y:S04]  /*0260*/  BSSY.RECONVERGENT B0, `(.L_x_4) ;  /* 0x000000c000007945 */ /* 0x000fe80003800200 */
[C---:B------:R-:W-:Y:S02]  /*0270*/  ISETP.NE.OR P1, PT, R0.reuse, 0x1, !P3 ;  /* 0x000000010000780c */ /* 0x040fe40005f25670 */
[----:B------:R-:W-:-:S11]  /*0280*/  ISETP.NE.OR P0, PT, R0, 0x3, !P3 ;  /* 0x000000030000780c */ /* 0x000fd60005f05670 */
[----:B------:R-:W-:Y:S05]  /*0290*/  @P1 BRA `(.L_x_5) ;  /* 0x0000000000201947 */ /* 0x000fea0003800000 */
[----:B------:R-:W3:Y:S02]  /*02a0*/  LDCU.64 UR4, c[0x0][0x348] ;  /* 0x00006900ff0477ac */ /* 0x000ee40008000a00 */
[----:B---3--:R-:W-:Y:S02]  /*02b0*/  UIADD3 UR6, UP1, UPT, UR4, 0x80, URZ ;  /* 0x0000008004067890 */ /* 0x008fe4000ff3e0ff */
[----:B------:R-:W-:Y:S02]  /*02c0*/  UIADD3 UR4, UP0, UPT, UR4, 0x180, URZ ;  /* 0x0000018004047890 */ /* 0x000fe4000ff1e0ff */
[----:B------:R-:W-:Y:S02]  /*02d0*/  UIADD3.X UR7, UPT, UPT, URZ, UR5, URZ, UP1, !UPT ;  /* 0x00000005ff077290 */ /* 0x000fe40008ffe4ff */
[----:B------:R-:W-:-:S07]  /*02e0*/  UIADD3.X UR5, UPT, UPT, URZ, UR5, URZ, UP0, !UPT ;  /* 0x00000005ff057290 */ /* 0x000fce00087fe4ff */
[----:B------:R3:W-:Y:S02]  /*02f0*/  UTMACCTL.PF [UR6] ;  /* 0x00000000060079b9 */ /* 0x0007e40008040000 */
[----:B------:R3:W-:Y:S02]  /*0300*/  UTMACCTL.PF [UR4] ;  /* 0x00000000040079b9 */ /* 0x0007e40008040000 */
[----:B---3--:R-:W-:Y:S01]  /*0310*/  NOP ;  /* 0x0000000000007918 */ /* 0x008fe20000000000 */
.L_x_5:
[----:B------:R-:W-:Y:S05]  /*0320*/  BSYNC.RECONVERGENT B0 ;  /* 0x0000000000007941 */ /* 0x000fea0003800200 */
.L_x_4:
[----:B------:R-:W-:Y:S04]  /*0330*/  BSSY.RECONVERGENT B0, `(.L_x_6) ;  /* 0x000000a000007945 */ /* 0x000fe80003800200 */
        /* <DEDUP_REMOVED lines=9> */
.L_x_7:
[----:B------:R-:W-:Y:S05]  /*03d0*/  BSYNC.RECONVERGENT B0 ;  /* 0x0000000000007941 */ /* 0x000fea0003800200 */
.L_x_6:
[----:B------:R-:W3:Y:S01]  /*03e0*/  LDCU.64 UR4, c[0x0][0x888] ;  /* 0x00011100ff0477ac */ /* 0x000ee20008000a00 */
[----:B------:R-:W-:Y:S02]  /*03f0*/  UISETP.EQ.U32.AND UP1, UPT, UR8, URZ, UPT ;  /* 0x000000ff0800728c */ /* 0x000fe4000bf22070 */
[----:B------:R-:W-:Y:S02]  /*0400*/  UPLOP3.LUT UP3, UPT, UPT, UPT, UPT, 0x80, 0x8 ;  /* 0x000000000008789c */ /* 0x000fe40003f6f070 */
[----:B---3--:R-:W-:-:S04]  /*0410*/  UISETP.NE.U32.AND UP0, UPT, UR4, URZ, UPT ;  /* 0x000000ff0400728c */ /* 0x008fc8000bf05070 */
[----:B------:R-:W-:-:S04]  /*0420*/  UISETP.NE.AND.EX UP0, UPT, UR5, URZ, UPT, UP0 ;  /* 0x000000ff0500728c */ /* 0x000fc8000bf05300 */
[----:B------:R-:W-:-:S04]  /*0430*/  UISETP.EQ.OR.EX UP2, UPT, UR9, URZ, !UP0, UP1 ;  /* 0x000000ff0900728c */ /* 0x000fc8000c742710 */
[----:B------:R-:W-:-:S06]  /*0440*/  UP2UR UR4, UPR, URZ, 0x4 ;  /* 0x00000004ff047883 */ /* 0x000fcc0008000000 */
[----:B------:R-:W-:Y:S01]  /*0450*/  MOV R56, UR4 ;  /* 0x0000000400387c02 */ /* 0x000fe20008000f00 */
[----:B------:R-:W-:Y:S06]  /*0460*/  BRA.U !UP2, `(.L_x_8) ;  /* 0x000000010a207547 */ /* 0x000fec000b800000 */
[----:B------:R-:W-:Y:S01]  /*0470*/  UISETP.NE.U32.AND UP1, UPT, UR8, URZ, UPT ;  /* 0x000000ff0800728c */ /* 0x000fe2000bf25070 */
[----:B-----5:R-:W-:Y:S01]  /*0480*/  FSETP.NEU.AND P0, PT, R27, RZ, PT ;  /* 0x000000ff1b00720b */ /* 0x020fe20003f0d000 */
[----:B------:R-:W-:Y:S02]  /*0490*/  USEL UR4, URZ, 0xffffffff, UP0 ;  /* 0xffffffffff047887 */ /* 0x000fe40008000000 */
[----:B------:R-:W-:-:S10]  /*04a0*/  UISETP.NE.AND.EX UP1, UPT, UR9, URZ, UPT, UP1 ;  /* 0x000000ff0900728c */ /* 0x000fd4000bf25310 */
[----:B------:R-:W-:Y:S01]  /*04b0*/  VOTEU.ANY UP0, P0 ;  /* 0x0000000000ff7886 */ /* 0x000fe20000000100 */
[----:B------:R-:W-:-:S04]  /*04c0*/  @!UP1 USEL UR4, URZ, 0xffffffff, UP0 ;  /* 0xffffffffff049887 */ /* 0x000fc80008000000 */
[----:B------:R-:W-:-:S04]  /*04d0*/  ULOP3.LUT UR4, UR4, 0x1, URZ, 0xc0, !UPT ;  /* 0x0000000104047892 */ /* 0x000fc8000f8ec0ff */
[----:B------:R-:W-:-:S11]  /*04e0*/  UISETP.NE.U32.AND UP3, UPT, UR4, 0x1, UPT ;  /* 0x000000010400788c */ /* 0x000fd6000bf65070 */
.L_x_8:
[----:B-1----:R-:W1:Y:S01]  /*04f0*/  SHFL.IDX PT, R2, R53, RZ, 0x1f ;  /* 0x00001fff35027589 */ /* 0x002e6200000e0000 */
[----:B------:R-:W-:-:S04]  /*0500*/  UISETP.NE.AND UP0, UPT, UR17, 0x2, UPT ;  /* 0x000000021100788c */ /* 0x000fc8000bf05270 */
[----:B------:R-:W-:Y:S01]  /*0510*/  USEL UR53, URZ, 0x1, UP0 ;  /* 0x00000001ff357887 */ /* 0x000fe20008000000 */
[----:B-1----:R-:W-:-:S13]  /*0520*/  ISETP.NE.AND P0, PT, R2, RZ, PT ;  /* 0x000000ff0200720c */ /* 0x002fda0003f05270 */
[----:B------:R-:W-:Y:S05]  /*0530*/  @P0 BRA `(.L_x_9) ;  /* 0x0000000000500947 */ /* 0x000fea0003800000 */
[----:B------:R-:W1:Y:S01]  /*0540*/  S2UR UR4, SR_CgaCtaId ;  /* 0x00000000000479c3 */ /* 0x000e620000008800 */
[----:B------:R-:W-:Y:S01]  /*0550*/  UMOV UR5, 0x400 ;  /* 0x0000040000057882 */ /* 0x000fe20000000000 */
[----:B------:R-:W-:Y:S01]  /*0560*/  UMOV UR8, 0x1 ;  /* 0x0000000100087882 */ /* 0x000fe20000000000 */
[----:B------:R-:W-:Y:S01]  /*0570*/  UMOV UR6, 0x2 ;  /* 0x0000000200067882 */ /* 0x000fe20000000000 */
[----:B------:R-:W-:-:S04]  /*0580*/  UIADD3 UR8, UPT, UPT, -UR8, 0x100000, URZ ;  /* 0x0010000008087890 */ /* 0x000fc8000fffe1ff */
[----:B------:R-:W-:Y:S02]  /*0590*/  USHF.L.U32 UR9, UR8, 0xb, URZ ;  /* 0x0000000b08097899 */ /* 0x000fe400080006ff */
[----:B------:R-:W-:Y:S02]  /*05a0*/  USHF.L.U32 UR8, UR8, 0x1, URZ ;  /* 0x0000000108087899 */ /* 0x000fe400080006ff */
[----:B------:R-:W-:-:S04]  /*05b0*/  UIADD3 UR6, UPT, UPT, -UR6, 0x100000, URZ ;  /* 0x0010000006067890 */ /* 0x000fc8000fffe1ff */
[----:B------:R-:W-:Y:S02]  /*05c0*/  USHF.L.U32 UR7, UR6, 0xb, URZ ;  /* 0x0000000b06077899 */ /* 0x000fe400080006ff */
[----:B------:R-:W-:Y:S01]  /*05d0*/  USHF.L.U32 UR6, UR6, 0x1, URZ ;  /* 0x0000000106067899 */ /* 0x000fe200080006ff */
[----:B------:R-:W-:Y:S01]  /*05e0*/  ELECT P0, URZ, PT ;  /* 0x0000000000ff782f */ /* 0x000fe20003800000 */
[----:B-1----:R-:W-:Y:S01]  /*05f0*/  ULEA UR4, UR4, UR5, 0x18 ;  /* 0x0000000504047291 */ /* 0x002fe2000f8ec0ff */
[----:B------:R-:W1:Y:S11]  /*0600*/  FENCE.VIEW.ASYNC.S ;  /* 0x00000000000073c6 */ /* 0x000e760000000000 */
[----:B-1----:R1:W3:Y:S01]  /*0610*/  SYNCS.EXCH.64 URZ, [UR4], UR8 ;  /* 0x0000000804ff75b2 */ /* 0x0022e20008000100 */
[----:B------:R1:W4:Y:S01]  /*0620*/  SYNCS.EXCH.64 URZ, [UR4+0x18], UR6 ;  /* 0x0000180604ff75b2 */ /* 0x0003220008000100 */
[----:B------:R1:W1:Y:S01]  /*0630*/  SYNCS.EXCH.64 URZ, [UR4+0x8], UR8 ;  /* 0x0000080804ff75b2 */ /* 0x0002620008000100 */
[----:B------:R1:W1:Y:S01]  /*0640*/  SYNCS.EXCH.64 URZ, [UR4+0x20], UR6 ;  /* 0x0000200604ff75b2 */ /* 0x0002620008000100 */
[----:B------:R1:W1:Y:S01]  /*0650*/  SYNCS.EXCH.64 URZ, [UR4+0x10], UR8 ;  /* 0x0000100804ff75b2 */ /* 0x0002620008000100 */
[----:B------:R1:W1:Y:S01]  /*0660*/  SYNCS.EXCH.64 URZ, [UR4+0x28], UR6 ;  /* 0x0000280604ff75b2 */ /* 0x0002620008000100 */
[----:B------:R-:W-:Y:S01]  /*0670*/  NOP ;  /* 0x0000000000007918 */ /* 0x000fe20000000000 */
.L_x_9:
[----:B------:R-:W2:Y:S01]  /*0680*/  SHFL.IDX PT, R2, R53, RZ, 0x1f ;  /* 0x00001fff35027589 */ /* 0x000ea200000e0000 */
[----:B------:R-:W-:Y:S01]  /*0690*/  NOP ;  /* 0x0000000000007918 */ /* 0x000fe20000000000 */
[----:B--2---:R-:W-:-:S13]  /*06a0*/  ISETP.NE.AND P0, PT, R2, 0x1, PT ;  /* 0x000000010200780c */ /* 0x004fda0003f05270 */
[----:B------:R-:W-:Y:S05]  /*06b0*/  @P0 BRA `(.L_x_10) ;  /* 0x0000000000580947 */ /* 0x000fea0003800000 */
[----:B-1----:R-:W1:Y:S01]  /*06c0*/  S2UR UR4, SR_CgaCtaId ;  /* 0x00000000000479c3 */ /* 0x002e620000008800 */
        /* <DEDUP_REMOVED lines=12> */
[----:B-1----:R2:W1:Y:S01]  /*0790*/  SYNCS.EXCH.64 URZ, [UR4+0x30], UR8 ;  /* 0x0000300804ff75b2 */ /* 0x0024620008000100 */
[----:B------:R2:W1:Y:S01]  /*07a0*/  SYNCS.EXCH.64 URZ, [UR4+0x50], UR6 ;  /* 0x0000500604ff75b2 */ /* 0x0004620008000100 */
[----:B------:R2:W1:Y:S01]  /*07b0*/  SYNCS.EXCH.64 URZ, [UR4+0x38], UR8 ;  /* 0x0000380804ff75b2 */ /* 0x0004620008000100 */
[----:B------:R2:W1:Y:S01]  /*07c0*/  SYNCS.EXCH.64 URZ, [UR4+0x58], UR6 ;  /* 0x0000580604ff75b2 */ /* 0x0004620008000100 */
[----:B------:R2:W1:Y:S01]  /*07d0*/  SYNCS.EXCH.64 URZ, [UR4+0x40], UR8 ;  /* 0x0000400804ff75b2 */ /* 0x0004620008000100 */
[----:B------:R2:W1:Y:S01]  /*07e0*/  SYNCS.EXCH.64 URZ, [UR4+0x60], UR6 ;  /* 0x0000600604ff75b2 */ /* 0x0004620008000100 */
[----:B------:R2:W1:Y:S01]  /*07f0*/  SYNCS.EXCH.64 URZ, [UR4+0x48], UR8 ;  /* 0x0000480804ff75b2 */ /* 0x0004620008000100 */
[----:B------:R2:W1:Y:S02]  /*0800*/  SYNCS.EXCH.64 URZ, [UR4+0x68], UR6 ;  /* 0x0000680604ff75b2 */ /* 0x0004640008000100 */
[----:B--2---:R-:W-:Y:S01]  /*0810*/  NOP ;  /* 0x0000000000007918 */ /* 0x004fe20000000000 */
.L_x_10:
[----:B------:R-:W2:Y:S01]  /*0820*/  SHFL.IDX PT, R2, R53, RZ, 0x1f ;  /* 0x00001fff35027589 */ /* 0x000ea200000e0000 */
[----:B------:R-:W-:Y:S01]  /*0830*/  NOP ;  /* 0x0000000000007918 */ /* 0x000fe20000000000 */
[----:B--2---:R-:W-:-:S13]  /*0840*/  ISETP.NE.AND P0, PT, R2, 0x3, PT ;  /* 0x000000030200780c */ /* 0x004fda0003f05270 */
[----:B------:R-:W-:Y:S05]  /*0850*/  @P0 BRA `(.L_x_11) ;  /* 0x0000000000300947 */ /* 0x000fea0003800000 */
[----:B-1----:R-:W1:Y:S01]  /*0860*/  S2UR UR4, SR_CgaCtaId ;  /* 0x00000000000479c3 */ /* 0x002e620000008800 */
[----:B------:R-:W-:Y:S01]  /*0870*/  UMOV UR6, 0x400 ;  /* 0x0000040000067882 */ /* 0x000fe20000000000 */
[----:B------:R-:W-:Y:S01]  /*0880*/  UMOV UR5, 0x20 ;  /* 0x0000002000057882 */ /* 0x000fe20000000000 */
[----:B------:R-:W-:Y:S01]  /*0890*/  ELECT P0, URZ, PT ;  /* 0x0000000000ff782f */ /* 0x000fe20003800000 */
[----:B-1----:R-:W-:Y:S02]  /*08a0*/  ULEA UR6, UR4, UR6, 0x18 ;  /* 0x0000000604067291 */ /* 0x002fe4000f8ec0ff */
[----:B------:R-:W-:-:S04]  /*08b0*/  UIADD3 UR4, UPT, UPT, -UR5, 0x100000, URZ ;  /* 0x0010000005047890 */ /* 0x000fc8000fffe1ff */
[----:B------:R-:W-:Y:S02]  /*08c0*/  USHF.L.U32 UR5, UR4, 0xb, URZ ;  /* 0x0000000b04057899 */ /* 0x000fe400080006ff */
[----:B------:R-:W-:Y:S01]  /*08d0*/  USHF.L.U32 UR4, UR4, 0x1, URZ ;  /* 0x0000000104047899 */ /* 0x000fe200080006ff */
[----:B------:R-:W1:Y:S11]  /*08e0*/  FENCE.VIEW.ASYNC.S ;  /* 0x00000000000073c6 */ /* 0x000e760000000000 */
[----:B-1----:R2:W1:Y:S01]  /*08f0*/  SYNCS.EXCH.64 URZ, [UR6+0x70], UR4 ;  /* 0x0000700406ff75b2 */ /* 0x0024620008000100 */
[----:B------:R2:W1:Y:S02]  /*0900*/  SYNCS.EXCH.64 URZ, [UR6+0x78], UR4 ;  /* 0x0000780406ff75b2 */ /* 0x0004640008000100 */
[----:B--2---:R-:W-:Y:S01]  /*0910*/  NOP ;  /* 0x0000000000007918 */ /* 0x004fe20000000000 */
.L_x_11:
[----:B------:R-:W2:Y:S01]  /*0920*/  SHFL.IDX PT, R2, R53, RZ, 0x1f ;  /* 0x00001fff35027589 */ /* 0x000ea200000e0000 */
[----:B------:R-:W-:Y:S01]  /*0930*/  NOP ;  /* 0x0000000000007918 */ /* 0x000fe20000000000 */
[----:B--2---:R-:W-:-:S13]  /*0940*/  ISETP.NE.AND P0, PT, R2, 0x4, PT ;  /* 0x000000040200780c */ /* 0x004fda0003f05270 */
[----:B------:R-:W-:Y:S05]  /*0950*/  @P0 BRA `(.L_x_12) ;  /* 0x00000000004c0947 */ /* 0x000fea0003800000 */
[----:B-1----:R-:W1:Y:S01]  /*0960*/  S2UR UR6, SR_CgaCtaId ;  /* 0x00000000000679c3 */ /* 0x002e620000008800 */
[----:B------:R-:W-:Y:S01]  /*0970*/  UMOV UR4, 0x1e0 ;  /* 0x000001e000047882 */ /* 0x000fe20000000000 */
[----:B------:R-:W-:Y:S01]  /*0980*/  UMOV UR5, 0x400 ;  /* 0x0000040000057882 */ /* 0x000fe20000000000 */
[----:B------:R-:W-:Y:S01]  /*0990*/  USEL UR4, UR4, 0x1a0, UP3 ;  /* 0x000001a004047887 */ /* 0x000fe20009800000 */
[----:B------:R-:W-:Y:S01]  /*09a0*/  UMOV UR8, 0x1 ;  /* 0x0000000100087882 */ /* 0x000fe20000000000 */
[----:B------:R-:W-:Y:S01]  /*09b0*/  ELECT P0, URZ, PT ;  /* 0x0000000000ff782f */ /* 0x000fe20003800000 */
[----:B------:R-:W-:-:S04]  /*09c0*/  UIADD3 UR8, UPT, UPT, -UR8, 0x100000, URZ ;  /* 0x0010000008087890 */ /* 0x000fc8000fffe1ff */
[----:B------:R-:W-:Y:S02]  /*09d0*/  USHF.L.U32 UR9, UR8, 0xb, URZ ;  /* 0x0000000b08097899 */ /* 0x000fe400080006ff */
[----:B------:R-:W-:Y:S02]  /*09e0*/  USHF.L.U32 UR8, UR8, 0x1, URZ ;  /* 0x0000000108087899 */ /* 0x000fe400080006ff */
[----:B-1----:R-:W-:Y:S02]  /*09f0*/  ULEA UR6, UR6, UR5, 0x18 ;  /* 0x0000000506067291 */ /* 0x002fe4000f8ec0ff */
[----:B------:R-:W-:-:S04]  /*0a00*/  UIADD3 UR4, UPT, UPT, -UR4, 0x100000, URZ ;  /* 0x0010000004047890 */ /* 0x000fc8000fffe1ff */
[----:B------:R-:W-:Y:S02]  /*0a10*/  USHF.L.U32 UR5, UR4, 0xb, URZ ;  /* 0x0000000b04057899 */ /* 0x000fe400080006ff */
[----:B------:R-:W-:Y:S01]  /*0a20*/  USHF.L.U32 UR4, UR4, 0x1, URZ ;  /* 0x0000000104047899 */ /* 0x000fe200080006ff */
[----:B------:R-:W1:Y:S03]  /*0a30*/  FENCE.VIEW.ASYNC.S ;  /* 0x00000000000073c6 */ /* 0x000e660000000000 */
[----:B-1----:R2:W1:Y:S08]  /*0a40*/  SYNCS.EXCH.64 URZ, [UR6+0x80], UR8 ;  /* 0x0000800806ff75b2 */ /* 0x0024700008000100 */
[----:B------:R2:W1:Y:S01]  /*0a50*/  SYNCS.EXCH.64 URZ, [UR6+0x90], UR4 ;  /* 0x0000900406ff75b2 */ /* 0x0004620008000100 */
[----:B------:R2:W1:Y:S01]  /*0a60*/  SYNCS.EXCH.64 URZ, [UR6+0x88], UR8 ;  /* 0x0000880806ff75b2 */ /* 0x0004620008000100 */
[----:B------:R2:W1:Y:S02]  /*0a70*/  SYNCS.EXCH.64 URZ, [UR6+0x98], UR4 ;  /* 0x0000980406ff75b2 */ /* 0x0004640008000100 */
[----:B--2---:R-:W-:Y:S01]  /*0a80*/  NOP ;  /* 0x0000000000007918 */ /* 0x004fe20000000000 */
.L_x_12:
        /* <DEDUP_REMOVED lines=26> */
.L_x_13:
[----:B------:R-:W2:Y:S01]  /*0c30*/  SHFL.IDX PT, R2, R53, RZ, 0x1f ;  /* 0x00001fff35027589 */ /* 0x000ea200000e0000 */
[----:B------:R-:W1:Y:S01]  /*0c40*/  S2UR UR52, SR_CgaCtaId ;  /* 0x00000000003479c3 */ /* 0x000e620000008800 */
[----:B------:R-:W-:Y:S01]  /*0c50*/  NOP ;  /* 0x0000000000007918 */ /* 0x000fe20000000000 */
[----:B--2---:R-:W-:-:S13]  /*0c60*/  ISETP.NE.AND P0, PT, R2, 0x3, PT ;  /* 0x000000030200780c */ /* 0x004fda0003f05270 */
[----:B-1----:R-:W-:Y:S05]  /*0c70*/  @P0 BRA `(.L_x_14) ;  /* 0x0000000000340947 */ /* 0x002fea0003800000 */
[----:B------:R-:W-:Y:S01]  /*0c80*/  UMOV UR4, 0x400 ;  /* 0x0000040000047882 */ /* 0x000fe20000000000 */
[----:B------:R-:W-:Y:S01]  /*0c90*/  UMOV UR6, 0x20 ;  /* 0x0000002000067882 */ /* 0x000fe20000000000 */
[----:B------:R-:W-:Y:S02]  /*0ca0*/  ULEA UR4, UR52, UR4, 0x18 ;  /* 0x0000000434047291 */ /* 0x000fe4000f8ec0ff */
[----:B------:R-:W-:-:S04]  /*0cb0*/  UIADD3 UR6, UPT, UPT, -UR6, 0x100000, URZ ;  /* 0x0010000006067890 */ /* 0x000fc8000fffe1ff */
[----:B------:R-:W-:Y:S02]  /*0cc0*/  USHF.L.U32 UR7, UR6, 0xb, URZ ;  /* 0x0000000b06077899 */ /* 0x000fe400080006ff */
[----:B------:R-:W-:Y:S01]  /*0cd0*/  USHF.L.U32 UR6, UR6, 0x1, URZ ;  /* 0x0000000106067899 */ /* 0x000fe200080006ff */
[----:B------:R-:W-:Y:S01]  /*0ce0*/  ELECT P0, URZ, PT ;  /* 0x0000000000ff782f */ /* 0x000fe20003800000 */
[----:B------:R-:W1:Y:S10]  /*0cf0*/  FENCE.VIEW.ASYNC.S ;  /* 0x00000000000073c6 */ /* 0x000e740000000000 */
[----:B-1----:R1:W2:Y:S01]  /*0d00*/  SYNCS.EXCH.64 URZ, [UR4+0xe0], UR6 ;  /* 0x0000e00604ff75b2 */ /* 0x0022a20008000100 */
[----:B------:R1:W1:Y:S01]  /*0d10*/  SYNCS.EXCH.64 URZ, [UR4+0xf0], UR6 ;  /* 0x0000f00604ff75b2 */ /* 0x0002620008000100 */
[----:B------:R1:W1:Y:S01]  /*0d20*/  SYNCS.EXCH.64 URZ, [UR4+0xe8], UR6 ;  /* 0x0000e80604ff75b2 */ /* 0x0002620008000100 */
[----:B------:R1:W1:Y:S01]  /*0d30*/  SYNCS.EXCH.64 URZ, [UR4+0xf8], UR6 ;  /* 0x0000f80604ff75b2 */ /* 0x0002620008000100 */
[----:B------:R-:W-:Y:S01]  /*0d40*/  NOP ;  /* 0x0000000000007918 */ /* 0x000fe20000000000 */
.L_x_14:
[----:B-1----:R-:W1:Y:S01]  /*0d50*/  LDCU UR4, c[0x0][0x36c] ;  /* 0x00006d80ff0477ac */ /* 0x002e620008000800 */
[----:B------:R-:W-:Y:S01]  /*0d60*/  ISETP.NE.OR P3, PT, R0, 0x2, !P3 ;  /* 0x000000020000780c */ /* 0x000fe20005f65670 */
[----:B------:R-:W-:Y:S01]  /*0d70*/  NOP ;  /* 0x0000000000007918 */ /* 0x000fe20000000000 */
[----:B------:R-:W-:Y:S01]  /*0d80*/  LOP3.LUT R0, R66, 0x1f, RZ, 0xc0, !PT ;  /* 0x0000001f42007812 */ /* 0x000fe200078ec0ff */
[----:B------:R-:W-:Y:S02]  /*0d90*/  UISETP.NE.AND UP4, UPT, UR17, URZ, UPT ;  /* 0x000000ff1100728c */ /* 0x000fe4000bf85270 */
[----:B-1----:R-:W-:-:S09]  /*0da0*/  UISETP.EQ.U32.AND UP5, UPT, UR4, 0x1, UPT ;  /* 0x000000010400788c */ /* 0x002fd2000bfa2070 */
[----:B------:R-:W-:Y:S05]  /*0db0*/  BRA.U !UP5, `(.L_x_15) ;  /* 0x000000010d087547 */ /* 0x000fea000b800000 */
[----:B--234-:R-:W-:Y:S01]  /*0dc0*/  UCGABAR_ARV ;  /* 0x00000000000079c7 */ /* 0x01cfe20008000000 */
[----:B------:R-:W-:Y:S05]  /*0dd0*/  BRA `(.L_x_16) ;  /* 0x0000000000047947 */ /* 0x000fea0003800000 */
.L_x_15:
[----:B--234-:R-:W-:Y:S01]  /*0de0*/  NOP ;  /* 0x0000000000007918 */ /* 0x01cfe20000000000 */
.L_x_16:
[----:B------:R-:W1:Y:S01]  /*0df0*/  S2UR UR8, SR_CTAID.X ;  /* 0x00000000000879c3 */ /* 0x000e620000002500 */
[----:B------:R-:W-:-:S05]  /*0e00*/  CS2R.32 R55, SR_CgaSize ;  /* 0x0000000000377805 */ /* 0x000fca0000008a00 */
[----:B------:R-:W-:-:S05]  /*0e10*/  IMAD R55, R55, -0xa0, RZ ;  /* 0xffffff6037377824 */ /* 0x000fca00078e02ff */
[----:B------:R-:W-:-:S14]  /*0e20*/  R2UR UR5, R55 ;  /* 0x00000000370572ca */ /* 0x000fdc00000e0000 */
[----:B------:R-:W2:Y:S01]  /*0e30*/  LDCU UR5, c[0x0][UR5+0x2b0] ;  /* 0x00005600050577ac */ /* 0x000ea20008000800 */
[----:B------:R-:W-:-:S05]  /*0e40*/  CS2R.32 R55, SR_CgaSize ;  /* 0x0000000000377805 */ /* 0x000fca0000008a00 */
[----:B------:R-:W-:-:S05]  /*0e50*/  IMAD R55, R55, -0xa0, RZ ;  /* 0xffffff6037377824 */ /* 0x000fca00078e02ff */
[----:B------:R-:W-:-:S14]  /*0e60*/  R2UR UR4, R55 ;  /* 0x00000000370472ca */ /* 0x000fdc00000e0000 */
[----:B------:R-:W3:Y:S01]  /*0e70*/  LDCU UR4, c[0x0][UR4+0x2b4] ;  /* 0x00005680040477ac */ /* 0x000ee20008000800 */
[----:B------:R-:W4:Y:S01]  /*0e80*/  S2UR UR7, SR_CTAID.Y ;  /* 0x00000000000779c3 */ /* 0x000f220000002600 */
[----:B------:R-:W-:-:S05]  /*0e90*/  CS2R.32 R55, SR_CgaSize ;  /* 0x0000000000377805 */ /* 0x000fca0000008a00 */
[----:B------:R-:W-:-:S05]  /*0ea0*/  IMAD R55, R55, -0xa0, RZ ;  /* 0xffffff6037377824 */ /* 0x000fca00078e02ff */
[----:B------:R-:W-:-:S14]  /*0eb0*/  R2UR UR9, R55 ;  /* 0x00000000370972ca */ /* 0x000fdc00000e0000 */
[----:B------:R-:W3:Y:S01]  /*0ec0*/  LDCU UR9, c[0x0][UR9+0x2a0] ;  /* 0x00005400090977ac */ /* 0x000ee20008000800 */
[----:B------:R-:W-:-:S05]  /*0ed0*/  CS2R.32 R55, SR_CgaSize ;  /* 0x0000000000377805 */ /* 0x000fca0000008a00 */
[----:B------:R-:W-:-:S05]  /*0ee0*/  IMAD R55, R55, -0xa0, RZ ;  /* 0xffffff6037377824 */ /* 0x000fca00078e02ff */
[----:B------:R-:W-:-:S14]  /*0ef0*/  R2UR UR10, R55 ;  /* 0x00000000370a72ca */ /* 0x000fdc00000e0000 */
[----:B------:R-:W3:Y:S01]  /*0f00*/  LDCU UR10, c[0x0][UR10+0x2a4] ;  /* 0x000054800a0a77ac */ /* 0x000ee20008000800 */
[----:B------:R-:W3:Y:S01]  /*0f10*/  S2UR UR36, SR_CTAID.Z ;  /* 0x00000000002479c3 */ /* 0x000ee20000002700 */
[----:B------:R-:W3:Y:S01]  /*0f20*/  LDCU UR21, c[0x0][0xb24] ;  /* 0x00016480ff1577ac */ /* 0x000ee20008000800 */
[----:B------:R-:W3:Y:S01]  /*0f30*/  LDCU UR45, c[0x0][0xb24] ;  /* 0x00016480ff2d77ac */ /* 0x000ee20008000800 */
[----:B-1----:R-:W-:Y:S01]  /*0f40*/  I2FP.F32.U32 R3, UR8 ;  /* 0x0000000800037c45 */ /* 0x002fe20008201000 */
[----:B------:R-:W1:Y:S04]  /*0f50*/  LDCU UR27, c[0x0][0xb30] ;  /* 0x00016600ff1b77ac */ /* 0x000e680008000800 */
[----:B--2---:R-:W-:Y:S01]  /*0f60*/  FMUL R3, R3, UR5 ;  /* 0x0000000503037c20 */ /* 0x004fe20008400000 */
[----:B------:R-:W-:Y:S01]  /*0f70*/  USHF.L.U32 UR29, UR52, 0xb, URZ ;  /* 0x0000000b341d7899 */ /* 0x000fe200080006ff */
[----:B----4-:R-:W-:Y:S01]  /*0f80*/  I2FP.F32.U32 R2, UR7 ;  /* 0x0000000700027c45 */ /* 0x010fe20008201000 */
[----:B------:R-:W-:Y:S01]  /*0f90*/  UMOV UR16, UR8 ;  /* 0x0000000800107c82 */ /* 0x000fe20008000000 */
[----:B------:R-:W-:-:S02]  /*0fa0*/  UMOV UR20, UR7 ;  /* 0x0000000700147c82 */ /* 0x000fc40008000000 */
[----:B------:R-:W2:Y:S01]  /*0fb0*/  F2I.U32.TRUNC.NTZ R3, R3 ;  /* 0x0000000300037305 */ /* 0x000ea2000020f000 */
[----:B---3--:R-:W-:Y:S01]  /*0fc0*/  UISETP.GE.AND UP2, UPT, UR21, 0x1, UPT ;  /* 0x000000011500788c */ /* 0x008fe2000bf46270 */
[----:B------:R-:W-:-:S06]  /*0fd0*/  FMUL R2, R2, UR4 ;  /* 0x0000000402027c20 */ /* 0x000fcc0008400000 */
[----:B------:R-:W3:Y:S01]  /*0fe0*/  F2I.U32.TRUNC.NTZ R2, R2 ;  /* 0x0000000200027305 */ /* 0x000ee2000020f000 */
[----:B--2---:R-:W-:Y:S02]  /*0ff0*/  R2UR UR4, R3 ;  /* 0x00000000030472ca */ /* 0x004fe400000e0000 */
[----:B---3--:R-:W-:Y:S02]  /*1000*/  R2UR UR6, R2 ;  /* 0x00000000020672ca */ /* 0x008fe400000e0000 */
[----:B------:R-:W-:-:S09]  /*1010*/  PRMT R2, RZ, 0x7610, R2 ;  /* 0x00007610ff027816 */ /* 0x000fd20000000002 */
[----:B------:R-:W-:-:S04]  /*1020*/  UIADD3 UR5, UPT, UPT, -UR4, URZ, URZ ;  /* 0x000000ff04057290 */ /* 0x000fc8000fffe1ff */
[----:B------:R-:W-:Y:S02]  /*1030*/  UIMAD UR5, UR9, UR5, UR8 ;  /* 0x00000005090572a4 */ /* 0x000fe4000f8e0208 */
[----:B------:R-:W-:-:S04]  /*1040*/  UIADD3 UR4, UPT, UPT, -UR6, URZ, URZ ;  /* 0x000000ff06047290 */ /* 0x000fc8000fffe1ff */
[----:B------:R-:W-:Y:S01]  /*1050*/  IMAD.U32 R55, RZ, RZ, UR5 ;  /* 0x00000005ff377e24 */ /* 0x000fe2000f8e00ff */
[----:B------:R-:W-:-:S06]  /*1060*/  UIMAD UR4, UR10, UR4, UR7 ;  /* 0x000000040a0472a4 */ /* 0x000fcc000f8e0207 */
[----:B------:R-:W-:Y:S01]  /*1070*/  IMAD.U32 R54, RZ, RZ, UR4 ;  /* 0x00000004ff367e24 */ /* 0x000fe2000f8e00ff */
[----:B-1----:R-:W-:Y:S06]  /*1080*/  BRA.U UP4, `(.L_x_17) ;  /* 0x00000001042c7547 */ /* 0x002fec000b800000 */
[----:B------:R-:W-:Y:S02]  /*1090*/  R2UR UR5, R54 ;  /* 0x00000000360572ca */ /* 0x000fe400000e0000 */
[----:B------:R-:W-:-:S11]  /*10a0*/  R2UR UR4, R55 ;  /* 0x00000000370472ca */ /* 0x000fd600000e0000 */
[----:B------:R-:W-:Y:S02]  /*10b0*/  UISETP.NE.AND UP0, UPT, UR5, URZ, UPT ;  /* 0x000000ff0500728c */ /* 0x000fe4000bf05270 */
[----:B------:R-:W-:Y:S02]  /*10c0*/  UISETP.NE.AND UP1, UPT, UR5, 0x1, UPT ;  /* 0x000000010500788c */ /* 0x000fe4000bf25270 */
[----:B------:R-:W-:-:S04]  /*10d0*/  UISETP.EQ.OR UP0, UPT, UR4, URZ, !UP0 ;  /* 0x000000ff0400728c */ /* 0x000fc8000c702670 */
[----:B------:R-:W-:Y:S02]  /*10e0*/  USEL UR5, URZ, 0x1, !UP0 ;  /* 0x00000001ff057887 */ /* 0x000fe4000c000000 */
[----:B------:R-:W-:Y:S02]  /*10f0*/  UISETP.NE.AND UP0, UPT, UR4, URZ, UPT ;  /* 0x000000ff0400728c */ /* 0x000fe4000bf05270 */
[----:B------:R-:W-:-:S04]  /*1100*/  USEL UR4, URZ, 0x2, UP1 ;  /* 0x00000002ff047887 */ /* 0x000fc80008800000 */
[----:B------:R-:W-:-:S04]  /*1110*/  USEL UR4, UR4, 0x2, UP0 ;  /* 0x0000000204047887 */ /* 0x000fc80008000000 */
[----:B------:R-:W-:-:S06]  /*1120*/  UIADD3 UR4, UPT, UPT, UR5, UR4, URZ ;  /* 0x0000000405047290 */ /* 0x000fcc000fffe0ff */
[----:B------:R-:W-:Y:S02]  /*1130*/  IMAD.U32 R2, RZ, RZ, UR4 ;  /* 0x00000004ff027e24 */ /* 0x000fe4000f8e00ff */
.L_x_17:
[----:B------:R-:W-:Y:S05]  /*1140*/  BRA.U !UP2, `(.L_x_18) ;  /* 0x000000010ad47547 */ /* 0x000fea000b800000 */
[----:B------:R-:W1:Y:S01]  /*1150*/  LDCU.128 UR12, c[0x0][0xb10] ;  /* 0x00016200ff0c77ac */ /* 0x000e620008000c00 */
[----:B------:R-:W2:Y:S01]  /*1160*/  LDCU UR6, c[0x0][0x370] ;  /* 0x00006e00ff0677ac */ /* 0x000ea20008000800 */
[----:B------:R-:W3:Y:S01]  /*1170*/  LDCU UR5, c[0x0][0x374] ;  /* 0x00006e80ff0577ac */ /* 0x000ee20008000800 */
[----:B------:R-:W4:Y:S01]  /*1180*/  LDCU UR26, c[0x0][0xb0c] ;  /* 0x00016180ff1a77ac */ /* 0x000f220008000800 */
[----:B------:R-:W4:Y:S01]  /*1190*/  LDCU UR4, c[0x0][0xb20] ;  /* 0x00016400ff0477ac */ /* 0x000f220008000800 */
[----:B------:R-:W4:Y:S01]  /*11a0*/  LDCU.64 UR8, c[0x0][0xb28] ;  /* 0x00016500ff0877ac */ /* 0x000f220008000a00 */
[----:B-1----:R-:W-:Y:S02]  /*11b0*/  UISETP.NE.AND UP0, UPT, UR14, 0x1, UPT ;  /* 0x000000010e00788c */ /* 0x002fe4000bf05270 */
[----:B---3--:R-:W-:Y:S02]  /*11c0*/  UIMAD.WIDE.U32 UR10, UR5, UR15, URZ ;  /* 0x0000000f050a72a5 */ /* 0x008fe4000f8e00ff */
[----:B--2---:R-:W-:-:S02]  /*11d0*/  UIMAD.WIDE.U32 UR22, UR6, UR12, URZ ;  /* 0x0000000c061672a5 */ /* 0x004fc4000f8e00ff */
[----:B----4-:R-:W-:Y:S02]  /*11e0*/  UISETP.NE.AND UP1, UPT, UR26, 0x1, UPT ;  /* 0x000000011a00788c */ /* 0x010fe4000bf25270 */
[----:B------:R-:W-:Y:S01]  /*11f0*/  UISETP.NE.AND UP2, UPT, UR21, 0x1, UPT ;  /* 0x000000011500788c */ /* 0x000fe2000bf45270 */
[----:B------:R-:W-:Y:S02]  /*1200*/  UMOV UR10, UR11 ;  /* 0x0000000b000a7c82 */ /* 0x000fe40008000000 */
[----:B------:R-:W-:Y:S01]  /*1210*/  UMOV UR22, UR23 ;  /* 0x0000001700167c82 */ /* 0x000fe20008000000 */
[----:B------:R-:W-:Y:S02]  /*1220*/  @UP0 USHF.R.U32.HI UR5, URZ, UR4, UR10 ;  /* 0x00000004ff050299 */ /* 0x000fe4000801160a */
[----:B------:R-:W-:Y:S02]  /*1230*/  UIMAD.WIDE.U32 UR24, UR20, UR15, URZ ;  /* 0x0000000f141872a5 */ /* 0x000fe4000f8e00ff */
[----:B------:R-:W-:-:S02]  /*1240*/  UIMAD.WIDE.U32 UR10, UR5, UR8, URZ ;  /* 0x00000008050a72a5 */ /* 0x000fc4000f8e00ff */
[----:B------:R-:W-:Y:S02]  /*1250*/  @UP1 USHF.R.U32.HI UR6, URZ, UR13, UR22 ;  /* 0x0000000dff061299 */ /* 0x000fe40008011616 */
[----:B------:R-:W-:Y:S02]  /*1260*/  UIMAD.WIDE.U32 UR18, UR16, UR12, URZ ;  /* 0x0000000c101272a5 */ /* 0x000fe4000f8e00ff */
[----:B------:R-:W-:Y:S01]  /*1270*/  UIMAD.WIDE.U32 UR22, UR6, UR8, URZ ;  /* 0x00000008061672a5 */ /* 0x000fe2000f8e00ff */
[----:B------:R-:W-:Y:S01]  /*1280*/  UMOV UR24, UR25 ;  /* 0x0000001900187c82 */ /* 0x000fe20008000000 */
[----:B------:R-:W-:Y:S01]  /*1290*/  UMOV UR10, UR11 ;  /* 0x0000000b000a7c82 */ /* 0x000fe20008000000 */
[----:B------:R-:W-:Y:S02]  /*12a0*/  USHF.R.U32.HI UR24, URZ, UR4, UR24 ;  /* 0x00000004ff187299 */ /* 0x000fe40008011618 */
[----:B------:R-:W-:Y:S02]  /*12b0*/  @UP2 USHF.R.U32.HI UR5, URZ, UR9, UR10 ;  /* 0x00000009ff052299 */ /* 0x000fe4000801160a */
[----:B------:R-:W-:Y:S01]  /*12c0*/  UMOV UR7, UR23 ;  /* 0x0000001700077c82 */ /* 0x000fe20008000000 */
[----:B------:R-:W-:Y:S01]  /*12d0*/  UMOV UR18, UR19 ;  /* 0x0000001300127c82 */ /* 0x000fe20008000000 */
[----:B------:R-:W-:-:S02]  /*12e0*/  @UP2 USHF.R.U32.HI UR6, URZ, UR9, UR7 ;  /* 0x00000009ff062299 */ /* 0x000fc40008011607 */
[----:B------:R-:W-:Y:S02]  /*12f0*/  USHF.R.U32.HI UR13, URZ, UR13, UR18 ;  /* 0x0000000dff0d7299 */ /* 0x000fe40008011612 */
[----:B------:R-:W-:Y:S02]  /*1300*/  USEL UR4, UR20, UR24, !UP0 ;  /* 0x0000001814047287 */ /* 0x000fe4000c000000 */
[----:B------:R-:W-:Y:S02]  /*1310*/  UIMAD UR7, UR5, UR21, URZ ;  /* 0x00000015050772a4 */ /* 0x000fe4000f8e02ff */
[----:B------:R-:W-:Y:S02]  /*1320*/  USEL UR5, UR16, UR13, !UP1 ;  /* 0x0000000d10057287 */ /* 0x000fe4000c800000 */
[----:B------:R-:W-:Y:S02]  /*1330*/  UIMAD UR12, UR6, UR21, URZ ;  /* 0x00000015060c72a4 */ /* 0x000fe4000f8e02ff */
[----:B------:R-:W-:-:S02]  /*1340*/  UISETP.GE.AND UP0, UPT, UR4, UR7, UPT ;  /* 0x000000070400728c */ /* 0x000fc4000bf06270 */
[----:B------:R-:W-:Y:S02]  /*1350*/  UIMAD.WIDE.U32 UR10, UR4, UR8, URZ ;  /* 0x00000008040a72a5 */ /* 0x000fe4000f8e00ff */
[----:B------:R-:W-:Y:S02]  /*1360*/  UISETP.GE.OR UP0, UPT, UR5, UR12, UP0 ;  /* 0x0000000c0500728c */ /* 0x000fe40008706670 */
[----:B------:R-:W-:Y:S02]  /*1370*/  UIMAD.WIDE.U32 UR12, UR5, UR8, URZ ;  /* 0x00000008050c72a5 */ /* 0x000fe4000f8e00ff */
[----:B------:R-:W-:Y:S01]  /*1380*/  UIADD3 UR10, UPT, UPT, -UR4, URZ, URZ ;  /* 0x000000ff040a7290 */ /* 0x000fe2000fffe1ff */
[----:B------:R-:W-:Y:S01]  /*1390*/  UMOV UR8, UR11 ;  /* 0x0000000b00087c82 */ /* 0x000fe20008000000 */
[----:B------:R-:W-:Y:S02]  /*13a0*/  UIADD3 UR11, UPT, UPT, -UR5, URZ, URZ ;  /* 0x000000ff050b7290 */ /* 0x000fe4000fffe1ff */
[----:B------:R-:W-:-:S03]  /*13b0*/  USHF.R.U32.HI UR8, URZ, UR9, UR8 ;  /* 0x00000009ff087299 */ /* 0x000fc60008011608 */
[----:B------:R-:W-:Y:S01]  /*13c0*/  @!UP0 UMOV UR7, UR13 ;  /* 0x0000000d00078c82 */ /* 0x000fe20008000000 */
[----:B------:R-:W-:Y:S02]  /*13d0*/  UIMAD UR20, UR14, UR10, UR20 ;  /* 0x0000000a0e1472a4 */ /* 0x000fe4000f8e0214 */
[----:B------:R-:W-:Y:S02]  /*13e0*/  USEL UR8, UR4, UR8, !UP2 ;  /* 0x0000000804087287 */ /* 0x000fe4000d000000 */
[----:B------:R-:W-:Y:S02]  /*13f0*/  @!UP0 USHF.R.U32.HI UR7, URZ, UR9, UR7 ;  /* 0x00000009ff078299 */ /* 0x000fe40008011607 */
[----:B------:R-:W-:Y:S02]  /*1400*/  UIADD3 UR9, UPT, UPT, -UR8, URZ, URZ ;  /* 0x000000ff08097290 */ /* 0x000fe4000fffe1ff */
[----:B------:R-:W-:Y:S02]  /*1410*/  @!UP0 USEL UR7, UR5, UR7, !UP2 ;  /* 0x0000000705078287 */ /* 0x000fe4000d000000 */
[----:B------:R-:W-:-:S02]  /*1420*/  UIMAD UR9, UR21, UR9, UR4 ;  /* 0x00000009150972a4 */ /* 0x000fc4000f8e0204 */
[----:B------:R-:W-:Y:S02]  /*1430*/  @!UP0 UIADD3 UR8, UPT, UPT, UR8, -UR7, URZ ;  /* 0x8000000708088290 */ /* 0x000fe4000fffe0ff */
[----:B------:R-:W-:Y:S02]  /*1440*/  @!UP0 UIMAD UR6, UR9, UR6, UR7 ;  /* 0x00000006090682a4 */ /* 0x000fe4000f8e0207 */
[----:B------:R-:W-:Y:S02]  /*1450*/  @!UP0 UIMAD UR4, UR8, UR21, UR5 ;  /* 0x00000015080482a4 */ /* 0x000fe4000f8e0205 */
[----:B------:R-:W-:Y:S02]  /*1460*/  UIMAD UR16, UR26, UR11, UR16 ;  /* 0x0000000b1a1072a4 */ /* 0x000fe4000f8e0210 */
[----:B------:R-:W-:Y:S01]  /*1470*/  UIMAD UR20, UR4, UR14, UR20 ;  /* 0x0000000e041472a4 */ /* 0x000fe2000f8e0214 */
[----:B------:R-:W-:Y:S02]  /*1480*/  @!UP0 UMOV UR5, UR6 ;  /* 0x0000000600058c82 */ /* 0x000fe40008000000 */
[----:B------:R-:W-:-:S12]  /*1490*/  UIMAD UR16, UR5, UR26, UR16 ;  /* 0x0000001a051072a4 */ /* 0x000fd8000f8e0210 */
.L_x_18:
[----:B------:R-:W-:Y:S02]  /*14a0*/  UISETP.NE.AND UP1, UPT, UR27, 0x1, UPT ;  /* 0x000000011b00788c */ /* 0x000fe4000bf25270 */
[----:B------:R-:W-:Y:S02]  /*14b0*/  UISETP.NE.AND UP0, UPT, UR17, 0x2, UPT ;  /* 0x000000021100788c */ /* 0x000fe4000bf05270 */
[----:B------:R-:W-:-:S05]  /*14c0*/  ULOP3.LUT UR29, UR29, 0x800, URZ, 0xc0, !UPT ;  /* 0x000008001d1d7892 */ /* 0x000fca000f8ec0ff */
[----:B------:R-:W-:Y:S07]  /*14d0*/  BRA.U UP1, `(.L_x_19) ;  /* 0x0000000101447547 */ /* 0x000fee000b800000 */
[----:B------:R-:W1:Y:S01]  /*14e0*/  LDCU.128 UR8, c[0x0][0xb10] ;  /* 0x00016200ff0877ac */ /* 0x000e620008000c00 */
[----:B------:R-:W2:Y:S01]  /*14f0*/  LDCU UR12, c[0x0][0xb0c] ;  /* 0x00016180ff0c77ac */ /* 0x000ea20008000800 */
[----:B------:R-:W3:Y:S01]  /*1500*/  LDCU UR13, c[0x0][0xb20] ;  /* 0x00016400ff0d77ac */ /* 0x000ee20008000800 */
[----:B-1----:R-:W-:Y:S02]  /*1510*/  UIMAD.WIDE.U32 UR6, UR16, UR8, URZ ;  /* 0x00000008100672a5 */ /* 0x002fe4000f8e00ff */
[----:B------:R-:W-:Y:S02]  /*1520*/  UIMAD.WIDE.U32 UR4, UR20, UR11, URZ ;  /* 0x0000000b140472a5 */ /* 0x000fe4000f8e00ff */
[----:B--2---:R-:W-:Y:S02]  /*1530*/  UISETP.NE.AND UP2, UPT, UR12, 0x1, UPT ;  /* 0x000000010c00788c */ /* 0x004fe4000bf45270 */
[----:B------:R-:W-:Y:S01]  /*1540*/  UISETP.NE.AND UP1, UPT, UR10, 0x1, UPT ;  /* 0x000000010a00788c */ /* 0x000fe2000bf25270 */
[----:B------:R-:W-:-:S02]  /*1550*/  UMOV UR6, UR7 ;  /* 0x0000000700067c82 */ /* 0x000fc40008000000 */
[----:B------:R-:W-:Y:S01]  /*1560*/  UMOV UR4, UR5 ;  /* 0x0000000500047c82 */ /* 0x000fe20008000000 */
[----:B------:R-:W-:Y:S02]  /*1570*/  USHF.R.U32.HI UR6, URZ, UR9, UR6 ;  /* 0x00000009ff067299 */ /* 0x000fe40008011606 */
[----:B---3--:R-:W-:Y:S02]  /*1580*/  USHF.R.U32.HI UR4, URZ, UR13, UR4 ;  /* 0x0000000dff047299 */ /* 0x008fe40008011604 */
[----:B------:R-:W-:Y:S02]  /*1590*/  USEL UR5, UR16, UR6, !UP2 ;  /* 0x0000000610057287 */ /* 0x000fe4000d000000 */
[----:B------:R-:W-:-:S04]  /*15a0*/  USEL UR4, UR20, UR4, !UP1 ;  /* 0x0000000414047287 */ /* 0x000fc8000c800000 */
[----:B------:R-:W-:Y:S02]  /*15b0*/  UIADD3 UR6, UPT, UPT, UR5, -UR4, URZ ;  /* 0x8000000405067290 */ /* 0x000fe4000fffe0ff */
[----:B------:R-:W-:Y:S02]  /*15c0*/  UIADD3 UR4, UPT, UPT, -UR5, UR4, URZ ;  /* 0x0000000405047290 */ /* 0x000fe4000fffe1ff */
[----:B------:R-:W-:Y:S02]  /*15d0*/  UIMAD UR20, UR6, UR10, UR20 ;  /* 0x0000000a061472a4 */ /* 0x000fe4000f8e0214 */
[----:B------:R-:W-:-:S12]  /*15e0*/  UIMAD UR16, UR4, UR12, UR16 ;  /* 0x0000000c041072a4 */ /* 0x000fd8000f8e0210 */
.L_x_19:
[----:B------:R-:W-:Y:S05]  /*15f0*/  BRA.U !UP5, `(.L_x_20) ;  /* 0x000000010d0c7547 */ /* 0x000fea000b800000 */
[----:B------:R-:W-:Y:S01]  /*1600*/  UCGABAR_WAIT ;  /* 0x0000000000007dc7 */ /* 0x000fe20008000000 */
[----:B------:R-:W-:Y:S01]  /*1610*/  CCTL.IVALL ;  /* 0x00000000ff00798f */ /* 0x000fe20002000000 */
[----:B------:R-:W-:Y:S05]  /*1620*/  BRA `(.L_x_21) ;  /* 0x0000000000047947 */ /* 0x000fea0003800000 */
.L_x_20:
[----:B------:R-:W-:Y:S06]  /*1630*/  BAR.SYNC.DEFER_BLOCKING 0x0 ;  /* 0x0000000000007b1d */ /* 0x000fec0000010000 */
.L_x_21:
[----:B------:R-:W-:Y:S05]  /*1640*/  BRA.U UP0, `(.L_x_22) ;  /* 0x0000001500087547 */ /* 0x000fea000b800000 */
[----:B------:R-:W1:Y:S01]  /*1650*/  LDCU UR6, c[0x0][0x38c] ;  /* 0x00007180ff0677ac */ /* 0x000e620008000800 */
[----:B------:R-:W-:Y:S01]  /*1660*/  PLOP3.LUT P1, PT, PT, PT, UP3, 0x80, 0x8 ;  /* 0x000000000008781c */ /* 0x000fe20003f2f038 */
[----:B------:R-:W-:Y:S01]  /*1670*/  IMAD.MOV.U32 R12, RZ, RZ, 0x1 ;  /* 0x00000001ff0c7424 */ /* 0x000fe200078e00ff */
[----:B------:R-:W-:Y:S01]  /*1680*/  ISETP.EQ.OR P2, PT, R0, RZ, P3 ;  /* 0x000000ff0000720c */ /* 0x000fe20001f42670 */
[----:B------:R-:W-:Y:S01]  /*1690*/  UISETP.NE.AND UP1, UPT, UR17, URZ, UPT ;  /* 0x000000ff1100728c */ /* 0x000fe2000bf25270 */
[----:B------:R-:W-:Y:S02]  /*16a0*/  PLOP3.LUT P1, PT, P1, PT, PT, 0x8, 0x80 ;  /* 0x000000000080781c */ /* 0x000fe40000f2e170 */
[----:B------:R-:W-:Y:S01]  /*16b0*/  CS2R R10, SRZ ;  /* 0x00000000000a7805 */ /* 0x000fe2000001ff00 */
[----:B------:R-:W-:Y:S01]  /*16c0*/  IMAD.MOV.U32 R9, RZ, RZ, RZ ;  /* 0x000000ffff097224 */ /* 0x000fe200078e00ff */
[----:B------:R-:W2:Y:S01]  /*16d0*/  LDCU UR44, c[0x0][0x370] ;  /* 0x00006e00ff2c77ac */ /* 0x000ea20008000800 */
[----:B------:R-:W-:Y:S01]  /*16e0*/  IMAD.MOV.U32 R8, RZ, RZ, 0x1 ;  /* 0x00000001ff087424 */ /* 0x000fe200078e00ff */
[----:B------:R-:W3:Y:S01]  /*16f0*/  LDCU.64 UR40, c[0x0][0x348] ;  /* 0x00006900ff2877ac */ /* 0x000ee20008000a00 */
[----:B------:R-:W-:-:S02]  /*1700*/  USHF.R.U32.HI UR49, URZ, 0x5, UR29 ;  /* 0x00000005ff317899 */ /* 0x000fc4000801161d */
[----:B-1----:R-:W-:Y:S02]  /*1710*/  UIADD3 UR5, UPT, UPT, UR6, 0x3f, URZ ;  /* 0x0000003f06057890 */ /* 0x002fe4000fffe0ff */
[----:B------:R-:W-:Y:S02]  /*1720*/  UIADD3 UR50, UPT, UPT, UR6, 0x7e, URZ ;  /* 0x0000007e06327890 */ /* 0x000fe4000fffe0ff */
[----:B------:R-:W-:Y:S01]  /*1730*/  USHF.R.S32.HI UR4, URZ, 0x1f, UR5 ;  /* 0x0000001fff047899 */ /* 0x000fe20008011405 */
[----:B------:R-:W1:Y:S03]  /*1740*/  LDCU UR43, c[0x0][0x374] ;  /* 0x00006e80ff2b77ac */ /* 0x000e660008000800 */
[----:B------:R-:W-:Y:S02]  /*1750*/  ULEA.HI UR4, UR4, UR5, URZ, 0x6 ;  /* 0x0000000504047291 */ /* 0x000fe4000f8f30ff */
[----:B------:R-:W-:-:S02]  /*1760*/  USEL UR31, UR53, 0x2, UP1 ;  /* 0x00000002351f7887 */ /* 0x000fc40008800000 */
[----:B------:R-:W-:Y:S02]  /*1770*/  USHF.R.S32.HI UR47, URZ, 0x6, UR4 ;  /* 0x00000006ff2f7899 */ /* 0x000fe40008011404 */
[----:B------:R-:W-:Y:S02]  /*1780*/  UIADD3 UR4, UPT, UPT, UR6, -0x1, URZ ;  /* 0xffffffff06047890 */ /* 0x000fe4000fffe0ff */
[----:B------:R-:W-:Y:S02]  /*1790*/  UISETP.LT.U32.AND UP0, UPT, UR47, 0x3, UPT ;  /* 0x000000032f00788c */ /* 0x000fe4000bf01070 */
[----:B------:R-:W-:Y:S02]  /*17a0*/  UISETP.GE.U32.AND UP2, UPT, UR4, -0x7f, UPT ;  /* 0xffffff810400788c */ /* 0x000fe4000bf46070 */
[----:B------:R-:W-:Y:S01]  /*17b0*/  USEL UR46, UR47, 0x3, UP0 ;  /* 0x000000032f2e7887 */ /* 0x000fe20008000000 */
[----:B------:R-:W-:-:S03]  /*17c0*/  UMOV UR23, URZ ;  /* 0x000000ff00177c82 */ /* 0x000fc60008000000 */
[----:B------:R-:W-:Y:S02]  /*17d0*/  UIADD3 UR30, UPT, UPT, UR46, -0x1, URZ ;  /* 0xffffffff2e1e7890 */ /* 0x000fe4000fffe0ff */
[----:B------:R-:W-:-:S03]  /*17e0*/  UIADD3 UR48, UPT, UPT, UR47, -UR46, URZ ;  /* 0x8000002e2f307290 */ /* 0x000fc6000fffe0ff */
[----:B------:R-:W-:-:S04]  /*17f0*/  @UP2 UIADD3 UR30, UPT, UPT, UR46, URZ, URZ ;  /* 0x000000ff2e1e2290 */ /* 0x000fc8000fffe0ff */
[----:B-123--:R-:W-:-:S12]  /*1800*/  UIADD3 UR30, UPT, UPT, UR30, 0x1, URZ ;  /* 0x000000011e1e7890 */ /* 0x00efd8000fffe0ff */
.L_x_42:
[----:B------:R-:W-:Y:S01]  /*1810*/  UISETP.NE.AND UP0, UPT, UR52, URZ, UPT ;  /* 0x000000ff3400728c */ /* 0x000fe2000bf05270 */
[----:B------:R-:W1:Y:S08]  /*1820*/  S2UR UR52, SR_CgaCtaId ;  /* 0x00000000003479c3 */ /* 0x000e700000008800 */
[----:B------:R-:W-:Y:S05]  /*1830*/  BRA.U UP0, `(.L_x_23) ;  /* 0x0000000100347547 */ /* 0x000fea000b800000 */
[----:B------:R-:W2:Y:S01]  /*1840*/  S2R R0, SR_CgaCtaId ;  /* 0x0000000000007919 */ /* 0x000ea20000008800 */
[----:B------:R-:W-:-:S04]  /*1850*/  MOV R2, 0x400 ;  /* 0x0000040000027802 */ /* 0x000fc80000000f00 */
[----:B--2---:R-:W-:Y:S02]  /*1860*/  LEA R0, R0, R2, 0x18 ;  /* 0x0000000200007211 */ /* 0x004fe400078ec0ff */
[----:B------:R-:W-:-:S03]  /*1870*/  SHF.L.U32 R2, R8, 0x1f, RZ ;  /* 0x0000001f08027819 */ /* 0x000fc600000006ff */
[----:B------:R-:W-:-:S04]  /*1880*/  IMAD R0, R9, 0x8, R0 ;  /* 0x0000000809007824 */ /* 0x000fc800078e0200 */
[----:B------:R-:W2:Y:S02]  /*1890*/  SYNCS.PHASECHK.TRANS64.TRYWAIT P0, [R0+URZ+0xf0], R2 ;  /* 0x0000f002000075a7 */ /* 0x000ea400080011ff */
[----:B--2---:R-:W-:Y:S05]  /*18a0*/  @!P0 BRA `(.L_x_24) ;  /* 0x0000009c00a48947 */ /* 0x004fea0003800000 */
.L_x_173:
[----:B------:R-:W-:Y:S01]  /*18b0*/  VIADD R9, R9, 0x1 ;  /* 0x0000000109097836 */ /* 0x000fe20000000000 */
[----:B------:R2:W-:Y:S04]  /*18c0*/  SYNCS.ARRIVE.TRANS64.A1T0 RZ, [R0+URZ+0xe0], RZ ;  /* 0x0000e0ff00ff79a7 */ /* 0x0005e800081000ff */
[----:B------:R-:W-:-:S04]  /*18d0*/  ISETP.NE.AND P0, PT, R9, 0x2, PT ;  /* 0x000000020900780c */ /* 0x000fc80003f05270 */
[----:B------:R-:W-:Y:S02]  /*18e0*/  SEL R9, R9, RZ, P0 ;  /* 0x000000ff09097207 */ /* 0x000fe40000000000 */
[----:B--2---:R-:W-:-:S04]  /*18f0*/  SEL R0, RZ, 0x1, P0 ;  /* 0x00000001ff007807 */ /* 0x004fc80000000000 */
[----:B------:R-:W-:-:S07]  /*1900*/  LOP3.LUT R8, R8, R0, RZ, 0x3c, !PT ;  /* 0x0000000008087212 */ /* 0x000fce00078e3cff */
.L_x_23:
[----:B------:R-:W-:Y:S01]  /*1910*/  UMOV UR21, 0x400 ;  /* 0x0000040000157882 */ /* 0x000fe20000000000 */
[----:B------:R-:W-:Y:S01]  /*1920*/  SHF.L.U32 R0, R12, 0x1f, RZ ;  /* 0x0000001f0c007819 */ /* 0x000fe200000006ff */
[----:B-1----:R-:W-:Y:S02]  /*1930*/  ULEA UR21, UR52, UR21, 0x18 ;  /* 0x0000001534157291 */ /* 0x002fe4000f8ec0ff */
[----:B------:R-:W-:Y:S02]  /*1940*/  UISETP.GE.U32.AND UP0, UPT, UR50, 0x7f, UPT ;  /* 0x0000007f3200788c */ /* 0x000fe4000bf06070 */
[----:B------:R-:W-:Y:S02]  /*1950*/  ULEA UR4, UR23, UR21, 0x3 ;  /* 0x0000001517047291 */ /* 0x000fe4000f8e18ff */
[----:B------:R-:W-:Y:S02]  /*1960*/  USHF.L.U32 UR19, UR20, 0x7, URZ ;  /* 0x0000000714137899 */ /* 0x000fe400080006ff */
[----:B------:R-:W-:Y:S01]  /*1970*/  ULEA UR35, UR16, UR49, 0x7 ;  /* 0x0000003110237291 */ /* 0x000fe2000f8e38ff */
[----:B------:R-:W-:-:S04]  /*1980*/  UMOV UR13, URZ ;  /* 0x000000ff000d7c82 */ /* 0x000fc80008000000 */
[----:B------:R1:W2:Y:S01]  /*1990*/  SYNCS.PHASECHK.TRANS64.TRYWAIT P0, [UR4+0x18], R0 ;  /* 0x00001800ff0075a7 */ /* 0x0002a20008001104 */
[----:B------:R-:W-:Y:S06]  /*19a0*/  BRA.U !UP0, `(.L_x_25) ;  /* 0x0000000108f47547 */ /* 0x000fec000b800000 */
[----:B------:R-:W-:Y:S01]  /*19b0*/  UMOV UR22, URZ ;  /* 0x000000ff00167c82 */ /* 0x000fe20008000000 */
[----:B------:R-:W-:-:S05]  /*19c0*/  UMOV UR4, UR23 ;  /* 0x0000001700047c82 */ /* 0x000fca0008000000 */
.L_x_31:
[----:B------:R-:W-:Y:S01]  /*19d0*/  ULEA UR33, UR4, UR21, 0x3 ;  /* 0x0000001504217291 */ /* 0x000fe2000f8e18ff */
[----:B--2---:R-:W-:Y:S01]  /*19e0*/  @!P3 MOV R2, 0x10000 ;  /* 0x000100000002b802 */ /* 0x004fe20000000f00 */
[----:B--2-4-:R-:W-:Y:S10]  /*19f0*/  @P0 BRA `(.L_x_26) ;  /* 0x00000000000c0947 */ /* 0x014ff40003800000 */
[----:B------:R-:W-:-:S04]  /*1a00*/  SHF.L.U32 R3, R12, 0x1f, RZ ;  /* 0x0000001f0c037819 */ /* 0x000fc800000006ff */
[----:B------:R-:W2:Y:S02]  /*1a10*/  SYNCS.PHASECHK.TRANS64.TRYWAIT P0, [UR33+0x18], R3 ;  /* 0x00001803ff0075a7 */ /* 0x000ea40008001121 */
[----:B--2---:R-:W-:Y:S05]  /*1a20*/  @!P0 BRA `(.L_x_27) ;  /* 0x0000009c00588947 */ /* 0x004fea0003800000 */
.L_x_26:
[----:B------:R2:W-:Y:S01]  /*1a30*/  @!P3 SYNCS.ARRIVE.TRANS64 RZ, [UR33], R2 ;  /* 0x00000002ffffb9a7 */ /* 0x0005e20008000021 */
[----:B------:R-:W-:-:S04]  /*1a40*/  ULOP3.LUT UR5, UR31, 0x2, URZ, 0xfc, !UPT ;  /* 0x000000021f057892 */ /* 0x000fc8000f8efcff */
[----:B------:R-:W-:-:S09]  /*1a50*/  UISETP.NE.AND UP0, UPT, UR5, 0x2, UPT ;  /* 0x000000020500788c */ /* 0x000fd2000bf05270 */
[----:B------:R-:W-:Y:S05]  /*1a60*/  BRA.U UP0, `(.L_x_28) ;  /* 0x0000000100047547 */ /* 0x000fea000b800000 */
[----:B------:R-:W-:Y:S05]  /*1a70*/  BPT.TRAP 0x1 ;  /* 0x000000040000795c */ /* 0x000fea0000300000 */
.L_x_28:
[----:B------:R-:W-:Y:S04]  /*1a80*/  BSSY.RECONVERGENT B0, `(.L_x_29) ;  /* 0x0000003000007945 */ /* 0x000fe80003800200 */
[----:B------:R-:W-:Y:S05]  /*1a90*/  @P2 BRA `(.L_x_30) ;  /* 0x0000000000042947 */ /* 0x000fea0003800000 */
[----:B------:R-:W-:Y:S05]  /*1aa0*/  BPT.TRAP 0x1 ;  /* 0x000000040000795c */ /* 0x000fea0000300000 */
.L_x_30:
[----:B------:R-:W-:Y:S05]  /*1ab0*/  BSYNC.RECONVERGENT B0 ;  /* 0x0000000000007941 */ /* 0x000fea0003800200 */
.L_x_29:
[----:B------:R-:W-:Y:S02]  /*1ac0*/  UIADD3 UR5, UPT, UPT, UR4, 0x1, URZ ;  /* 0x0000000104057890 */ /* 0x000fe4000fffe0ff */
[----:B------:R-:W-:Y:S02]  /*1ad0*/  USHF.L.U32 UR4, UR4, 0xf, URZ ;  /* 0x0000000f04047899 */ /* 0x000fe400080006ff */
[----:B------:R-:W-:Y:S02]  /*1ae0*/  UISETP.NE.AND UP0, UPT, UR5, 0x3, UPT ;  /* 0x000000030500788c */ /* 0x000fe4000bf05270 */
[----:B------:R-:W-:Y:S02]  /*1af0*/  ULEA UR24, UR29, UR4, 0x2 ;  /* 0x000000041d187291 */ /* 0x000fe4000f8e10ff */
[----:B------:R-:W-:Y:S02]  /*1b00*/  USEL UR6, URZ, 0x1, UP0 ;  /* 0x00000001ff067887 */ /* 0x000fe40008000000 */
[----:B------:R-:W-:-:S02]  /*1b10*/  USEL UR23, UR5, URZ, UP0 ;  /* 0x000000ff05177287 */ /* 0x000fc40008000000 */
[----:B------:R-:W-:Y:S02]  /*1b20*/  UIADD3 UR24, UPT, UPT, UR21, UR24, URZ ;  /* 0x0000001815187290 */ /* 0x000fe4000fffe0ff */
[----:B------:R-:W-:Y:S01]  /*1b30*/  LOP3.LUT R12, R12, UR6, RZ, 0x3c, !PT ;  /* 0x000000060c0c7c12 */ /* 0x000fe2000f8e3cff */
[----:B------:R-:W-:Y:S02]  /*1b40*/  UIADD3 UR6, UP1, UPT, UR40, 0x80, URZ ;  /* 0x0000008028067890 */ /* 0x000fe4000ff3e0ff */
[----:B------:R-:W-:Y:S01]  /*1b50*/  ULEA UR5, UR23, UR21, 0x3 ;  /* 0x0000001517057291 */ /* 0x000fe2000f8e18ff */
[----:B-1----:R-:W-:Y:S01]  /*1b60*/  SHF.L.U32 R0, R12, 0x1f, RZ ;  /* 0x0000001f0c007819 */ /* 0x002fe200000006ff */
[----:B------:R-:W-:Y:S02]  /*1b70*/  USHF.L.U32 UR34, UR22, 0x6, URZ ;  /* 0x0000000616227899 */ /* 0x000fe400080006ff */
[----:B------:R-:W-:Y:S02]  /*1b80*/  UIADD3 UR14, UP0, UPT, UR40, 0x180, URZ ;  /* 0x00000180280e7890 */ /* 0x000fe4000ff1e0ff */
[----:B------:R-:W-:-:S02]  /*1b90*/  UIADD3 UR4, UPT, UPT, UR21, UR4, URZ ;  /* 0x0000000415047290 */ /* 0x000fc4000fffe0ff */
[----:B------:R-:W-:Y:S01]  /*1ba0*/  UIADD3.X UR7, UPT, UPT, URZ, UR41, URZ, UP1, !UPT ;  /* 0x00000029ff077290 */ /* 0x000fe20008ffe4ff */
[----:B------:R3:W4:Y:S01]  /*1bb0*/  SYNCS.PHASECHK.TRANS64.TRYWAIT P0, [UR5+0x18], R0 ;  /* 0x00001800ff0075a7 */ /* 0x0007220008001105 */
[----:B------:R-:W-:Y:S02]  /*1bc0*/  UIADD3 UR32, UPT, UPT, UR24, 0x8400, URZ ;  /* 0x0000840018207890 */ /* 0x000fe4000fffe0ff */
[----:B------:R-:W-:Y:S02]  /*1bd0*/  UIADD3 UR26, UPT, UPT, UR34, 0x20, URZ ;  /* 0x00000020221a7890 */ /* 0x000fe4000fffe0ff */
[----:B------:R-:W-:Y:S02]  /*1be0*/  UIADD3 UR24, UPT, UPT, UR24, 0xc400, URZ ;  /* 0x0000c40018187890 */ /* 0x000fe4000fffe0ff */
[----:B------:R-:W-:Y:S02]  /*1bf0*/  UIADD3.X UR15, UPT, UPT, URZ, UR41, URZ, UP0, !UPT ;  /* 0x00000029ff0f7290 */ /* 0x000fe400087fe4ff */
[----:B------:R-:W-:-:S02]  /*1c00*/  UIADD3 UR16, UPT, UPT, UR4, 0x20400, URZ ;  /* 0x0002040004107890 */ /* 0x000fc4000fffe0ff */
[----:B------:R-:W-:Y:S01]  /*1c10*/  UIADD3 UR8, UPT, UPT, UR4, 0x24400, URZ ;  /* 0x0002440004087890 */ /* 0x000fe2000fffe0ff */
[----:B------:R-:W-:Y:S01]  /*1c20*/  UMOV UR5, 0x30000 ;  /* 0x0003000000057882 */ /* 0x000fe20000000000 */
[----:B------:R-:W-:Y:S01]  /*1c30*/  UMOV UR38, 0x0 ;  /* 0x0000000000267882 */ /* 0x000fe20000000000 */
[----:B------:R-:W-:Y:S01]  /*1c40*/  UMOV UR39, 0x10000000 ;  /* 0x1000000000277882 */ /* 0x000fe20000000000 */
[----:B------:R-:W-:Y:S01]  /*1c50*/  UMOV UR25, UR33 ;  /* 0x0000002100197c82 */ /* 0x000fe20008000000 */
[----:B------:R-:W-:Y:S01]  /*1c60*/  UMOV UR27, UR35 ;  /* 0x00000023001b7c82 */ /* 0x000fe20008000000 */
[----:B------:R-:W-:Y:S01]  /*1c70*/  UMOV UR28, UR36 ;  /* 0x00000024001c7c82 */ /* 0x000fe20008000000 */
[----:B------:R-:W-:Y:S01]  /*1c80*/  UMOV UR17, UR33 ;  /* 0x0000002100117c82 */ /* 0x000fe20008000000 */
[----:B------:R-:W-:Y:S01]  /*1c90*/  UMOV UR20, UR36 ;  /* 0x0000002400147c82 */ /* 0x000fe20008000000 */
[----:B------:R-:W-:Y:S01]  /*1ca0*/  UMOV UR18, UR34 ;  /* 0x0000002200127c82 */ /* 0x000fe20008000000 */
[----:B------:R3:W-:Y:S01]  /*1cb0*/  UTMALDG.3D.MULTICAST [UR32], [UR6], UR5, desc[UR38] ;  /* 0x00002620060073b4 */ /* 0x0007e20008011805 */
[----:B------:R-:W-:Y:S01]  /*1cc0*/  UMOV UR11, UR19 ;  /* 0x00000013000b7c82 */ /* 0x000fe20008000000 */
[----:B------:R-:W-:Y:S01]  /*1cd0*/  UMOV UR12, UR36 ;  /* 0x00000024000c7c82 */ /* 0x000fe20008000000 */
[----:B------:R-:W-:Y:S01]  /*1ce0*/  UMOV UR9, UR33 ;  /* 0x0000002100097c82 */ /* 0x000fe20008000000 */
[----:B------:R-:W-:Y:S01]  /*1cf0*/  UMOV UR10, UR26 ;  /* 0x0000001a000a7c82 */ /* 0x000fe20008000000 */
[----:B------:R-:W-:Y:S01]  /*1d00*/  UIADD3 UR22, UPT, UPT, UR22, 0x1, URZ ;  /* 0x0000000116167890 */ /* 0x000fe2000fffe0ff */
[----:B------:R-:W-:Y:S01]  /*1d10*/  UMOV UR13, UR30 ;  /* 0x0000001e000d7c82 */ /* 0x000fe20008000000 */
[----:B------:R3:W-:Y:S02]  /*1d20*/  UTMALDG.3D.MULTICAST [UR24], [UR6], UR5, desc[UR38] ;  /* 0x00002618060073b4 */ /* 0x0007e40008011805 */
[----:B------:R-:W-:Y:S01]  /*1d30*/  UISETP.NE.AND UP0, UPT, UR22, UR30, UPT ;  /* 0x0000001e1600728c */ /* 0x000fe2000bf05270 */
[----:B------:R-:W-:Y:S01]  /*1d40*/  UMOV UR4, UR23 ;  /* 0x0000001700047c82 */ /* 0x000fe20008000000 */
[----:B------:R3:W-:Y:S01]  /*1d50*/  UTMALDG.3D [UR16], [UR14], desc[UR38] ;  /* 0x000026100e0075b4 */ /* 0x0007e20008011000 */
[----:B------:R3:W-:Y:S06]  /*1d60*/  UTMALDG.3D [UR8], [UR14], desc[UR38] ;  /* 0x000026080e0075b4 */ /* 0x0007ec0008011000 */
[----:B---3--:R-:W-:Y:S05]  /*1d70*/  BRA.U UP0, `(.L_x_31) ;  /* 0xfffffffd00147547 */ /* 0x008fea000b83ffff */
.L_x_25:
[----:B------:R-:W-:Y:S01]  /*1d80*/  ULEA UR4, UR23, UR21, 0x3 ;  /* 0x0000001517047291 */ /* 0x000fe2000f8e18ff */
[----:B-1----:R-:W-:Y:S01]  /*1d90*/  SHF.L.U32 R0, R12, 0x1f, RZ ;  /* 0x0000001f0c007819 */ /* 0x002fe200000006ff */
[----:B------:R-:W-:Y:S01]  /*1da0*/  @!P1 SYNCS.ARRIVE.TRANS64.A1T0 RZ, [UR21+0x78], RZ ;  /* 0x000078ffffff99a7 */ /* 0x000fe20008100015 */
[----:B------:R-:W-:-:S06]  /*1db0*/  UISETP.GT.AND UP0, UPT, UR47, UR46, UPT ;  /* 0x0000002e2f00728c */ /* 0x000fcc000bf04270 */
[----:B--2-4-:R1:W2:Y:S03]  /*1dc0*/  SYNCS.PHASECHK.TRANS64.TRYWAIT P0, [UR4+0x18], R0 ;  /* 0x00001800ff0075a7 */ /* 0x0142a60008001104 */
[----:B------:R-:W-:Y:S05]  /*1dd0*/  BRA.U !UP0, `(.L_x_32) ;  /* 0x0000000108f07547 */ /* 0x000fea000b800000 */
[----:B------:R-:W-:Y:S01]  /*1de0*/  UIADD3 UR14, UPT, UPT, UR48, UR13, URZ ;  /* 0x0000000d300e7290 */ /* 0x000fe2000fffe0ff */
[----:B------:R-:W-:-:S11]  /*1df0*/  UMOV UR4, UR23 ;  /* 0x0000001700047c82 */ /* 0x000fd60008000000 */
.L_x_38:
[----:B------:R-:W-:Y:S01]  /*1e00*/  ULEA UR33, UR4, UR21, 0x3 ;  /* 0x0000001504217291 */ /* 0x000fe2000f8e18ff */
[----:B--2---:R-:W-:Y:S01]  /*1e10*/  @!P3 MOV R2, 0x10000 ;  /* 0x000100000002b802 */ /* 0x004fe20000000f00 */
[----:B--2-4-:R-:W-:Y:S10]  /*1e20*/  @P0 BRA `(.L_x_33) ;  /* 0x00000000000c0947 */ /* 0x014ff40003800000 */
[----:B------:R-:W-:-:S04]  /*1e30*/  SHF.L.U32 R3, R12, 0x1f, RZ ;  /* 0x0000001f0c037819 */ /* 0x000fc800000006ff */
[----:B------:R-:W2:Y:S02]  /*1e40*/  SYNCS.PHASECHK.TRANS64.TRYWAIT P0, [UR33+0x18], R3 ;  /* 0x00001803ff0075a7 */ /* 0x000ea40008001121 */
[----:B--2---:R-:W-:Y:S05]  /*1e50*/  @!P0 BRA `(.L_x_34) ;  /* 0x0000009800648947 */ /* 0x004fea0003800000 */
.L_x_33:
[----:B------:R2:W-:Y:S01]  /*1e60*/  @!P3 SYNCS.ARRIVE.TRANS64 RZ, [UR33], R2 ;  /* 0x00000002ffffb9a7 */ /* 0x0005e20008000021 */
[----:B------:R-:W-:-:S04]  /*1e70*/  ULOP3.LUT UR5, UR31, 0x2, URZ, 0xfc, !UPT ;  /* 0x000000021f057892 */ /* 0x000fc8000f8efcff */
[----:B------:R-:W-:-:S09]  /*1e80*/  UISETP.NE.AND UP0, UPT, UR5, 0x2, UPT ;  /* 0x000000020500788c */ /* 0x000fd2000bf05270 */
[----:B------:R-:W-:Y:S05]  /*1e90*/  BRA.U UP0, `(.L_x_35) ;  /* 0x0000000100047547 */ /* 0x000fea000b800000 */
[----:B------:R-:W-:Y:S05]  /*1ea0*/  BPT.TRAP 0x1 ;  /* 0x000000040000795c */ /* 0x000fea0000300000 */
.L_x_35:
[----:B------:R-:W-:Y:S04]  /*1eb0*/  BSSY.RECONVERGENT B0, `(.L_x_36) ;  /* 0x0000003000007945 */ /* 0x000fe80003800200 */
[----:B------:R-:W-:Y:S05]  /*1ec0*/  @P2 BRA `(.L_x_37) ;  /* 0x0000000000042947 */ /* 0x000fea0003800000 */
[----:B------:R-:W-:Y:S05]  /*1ed0*/  BPT.TRAP 0x1 ;  /* 0x000000040000795c */ /* 0x000fea0000300000 */
.L_x_37:
[----:B------:R-:W-:Y:S05]  /*1ee0*/  BSYNC.RECONVERGENT B0 ;  /* 0x0000000000007941 */ /* 0x000fea0003800200 */
.L_x_36:
[----:B------:R-:W-:Y:S02]  /*1ef0*/  UIADD3 UR5, UPT, UPT, UR4, 0x1, URZ ;  /* 0x0000000104057890 */ /* 0x000fe4000fffe0ff */
[----:B------:R-:W-:Y:S02]  /*1f00*/  USHF.L.U32 UR7, UR4, 0xf, URZ ;  /* 0x0000000f04077899 */ /* 0x000fe400080006ff */
[----:B------:R-:W-:Y:S02]  /*1f10*/  UISETP.NE.AND UP0, UPT, UR5, 0x3, UPT ;  /* 0x000000030500788c */ /* 0x000fe4000bf05270 */
[----:B------:R-:W-:Y:S02]  /*1f20*/  ULEA UR24, UR29, UR7, 0x2 ;  /* 0x000000071d187291 */ /* 0x000fe4000f8e10ff */
[----:B------:R-:W-:Y:S02]  /*1f30*/  USEL UR6, URZ, 0x1, UP0 ;  /* 0x00000001ff067887 */ /* 0x000fe40008000000 */
[----:B------:R-:W-:-:S02]  /*1f40*/  USEL UR23, UR5, URZ, UP0 ;  /* 0x000000ff05177287 */ /* 0x000fc40008000000 */
[----:B------:R-:W-:Y:S02]  /*1f50*/  UIADD3 UR4, UP1, UPT, UR40, 0x80, URZ ;  /* 0x0000008028047890 */ /* 0x000fe4000ff3e0ff */
[----:B------:R-:W-:Y:S01]  /*1f60*/  ULEA UR5, UR23, UR21, 0x3 ;  /* 0x0000001517057291 */ /* 0x000fe2000f8e18ff */
[----:B------:R-:W-:Y:S01]  /*1f70*/  LOP3.LUT R12, R12, UR6, RZ, 0x3c, !PT ;  /* 0x000000060c0c7c12 */ /* 0x000fe2000f8e3cff */
[----:B------:R-:W-:Y:S02]  /*1f80*/  UIADD3 UR24, UPT, UPT, UR21, UR24, URZ ;  /* 0x0000001815187290 */ /* 0x000fe4000fffe0ff */
[----:B------:R-:W-:Y:S01]  /*1f90*/  USHF.L.U32 UR34, UR13, 0x6, URZ ;  /* 0x000000060d227899 */ /* 0x000fe200080006ff */
[----:B-1----:R-:W-:Y:S01]  /*1fa0*/  SHF.L.U32 R0, R12, 0x1f, RZ ;  /* 0x0000001f0c007819 */ /* 0x002fe200000006ff */
[----:B------:R-:W-:Y:S02]  /*1fb0*/  UIADD3 UR6, UP0, UPT, UR40, 0x180, URZ ;  /* 0x0000018028067890 */ /* 0x000fe4000ff1e0ff */
[----:B------:R-:W-:Y:S01]  /*1fc0*/  UIADD3 UR8, UPT, UPT, UR21, UR7, URZ ;  /* 0x0000000715087290 */ /* 0x000fe2000fffe0ff */
[----:B------:R3:W4:Y:S01]  /*1fd0*/  SYNCS.PHASECHK.TRANS64.TRYWAIT P0, [UR5+0x18], R0 ;  /* 0x00001800ff0075a7 */ /* 0x0007220008001105 */
[----:B------:R-:W-:-:S02]  /*1fe0*/  UIADD3.X UR5, UPT, UPT, URZ, UR41, URZ, UP1, !UPT ;  /* 0x00000029ff057290 */ /* 0x000fc40008ffe4ff */
[----:B------:R-:W-:Y:S02]  /*1ff0*/  UIADD3 UR32, UPT, UPT, UR24, 0x8400, URZ ;  /* 0x0000840018207890 */ /* 0x000fe4000fffe0ff */
[----:B------:R-:W-:Y:S02]  /*2000*/  UIADD3 UR26, UPT, UPT, UR34, 0x20, URZ ;  /* 0x00000020221a7890 */ /* 0x000fe4000fffe0ff */
[----:B------:R-:W-:Y:S02]  /*2010*/  UIADD3 UR24, UPT, UPT, UR24, 0xc400, URZ ;  /* 0x0000c40018187890 */ /* 0x000fe4000fffe0ff */
[----:B------:R-:W-:Y:S02]  /*2020*/  UIADD3.X UR7, UPT, UPT, URZ, UR41, URZ, UP0, !UPT ;  /* 0x00000029ff077290 */ /* 0x000fe400087fe4ff */
[----:B------:R-:W-:Y:S02]  /*2030*/  UIADD3 UR16, UPT, UPT, UR8, 0x20400, URZ ;  /* 0x0002040008107890 */ /* 0x000fe4000fffe0ff */
[----:B------:R-:W-:Y:S01]  /*2040*/  UIADD3 UR8, UPT, UPT, UR8, 0x24400, URZ ;  /* 0x0002440008087890 */ /* 0x000fe2000fffe0ff */
[----:B------:R-:W-:Y:S01]  /*2050*/  UMOV UR10, 0x30000 ;  /* 0x00030000000a7882 */ /* 0x000fe20000000000 */
[----:B------:R-:W-:Y:S01]  /*2060*/  UMOV UR38, 0x0 ;  /* 0x0000000000267882 */ /* 0x000fe20000000000 */
[----:B------:R-:W-:Y:S01]  /*2070*/  UMOV UR39, 0x10000000 ;  /* 0x1000000000277882 */ /* 0x000fe20000000000 */
[----:B------:R-:W-:Y:S01]  /*2080*/  UMOV UR25, UR33 ;  /* 0x0000002100197c82 */ /* 0x000fe20008000000 */
[----:B------:R-:W-:Y:S01]  /*2090*/  UMOV UR27, UR35 ;  /* 0x00000023001b7c82 */ /* 0x000fe20008000000 */
[----:B------:R-:W-:Y:S01]  /*20a0*/  UMOV UR28, UR36 ;  /* 0x00000024001c7c82 */ /* 0x000fe20008000000 */
[----:B------:R-:W-:Y:S01]  /*20b0*/  UTMALDG.3D.MULTICAST [UR32], [UR4], UR10, desc[UR38] ;  /* 0x00002620040073b4 */ /* 0x000fe2000801180a */
[----:B------:R-:W-:Y:S01]  /*20c0*/  UMOV UR17, UR33 ;  /* 0x0000002100117c82 */ /* 0x000fe20008000000 */
[----:B------:R-:W-:Y:S01]  /*20d0*/  UMOV UR20, UR36 ;  /* 0x0000002400147c82 */ /* 0x000fe20008000000 */
[----:B------:R-:W-:Y:S01]  /*20e0*/  UMOV UR18, UR34 ;  /* 0x0000002200127c82 */ /* 0x000fe20008000000 */
[----:B------:R-:W-:Y:S01]  /*20f0*/  UMOV UR11, UR19 ;  /* 0x00000013000b7c82 */ /* 0x000fe20008000000 */
[----:B------:R-:W-:Y:S01]  /*2100*/  UMOV UR12, UR36 ;  /* 0x00000024000c7c82 */ /* 0x000fe20008000000 */
[----:B------:R-:W-:Y:S01]  /*2110*/  UMOV UR9, UR33 ;  /* 0x0000002100097c82 */ /* 0x000fe20008000000 */
[----:B------:R-:W-:Y:S01]  /*2120*/  UIADD3 UR13, UPT, UPT, UR13, 0x1, URZ ;  /* 0x000000010d0d7890 */ /* 0x000fe2000fffe0ff */
[----:B------:R1:W-:Y:S03]  /*2130*/  UTMALDG.3D.MULTICAST [UR24], [UR4], UR10, desc[UR38] ;  /* 0x00002618040073b4 */ /* 0x0003e6000801180a */
[----:B------:R-:W-:Y:S01]  /*2140*/  UISETP.NE.AND UP0, UPT, UR13, UR14, UPT ;  /* 0x0000000e0d00728c */ /* 0x000fe2000bf05270 */
[----:B------:R3:W-:Y:S01]  /*2150*/  UTMALDG.3D [UR16], [UR6], desc[UR38] ;  /* 0x00002610060075b4 */ /* 0x0007e20008011000 */
[----:B-1----:R-:W-:Y:S01]  /*2160*/  UMOV UR10, UR26 ;  /* 0x0000001a000a7c82 */ /* 0x002fe20008000000 */
[----:B------:R-:W-:Y:S01]  /*2170*/  UMOV UR4, UR23 ;  /* 0x0000001700047c82 */ /* 0x000fe20008000000 */
[----:B------:R3:W-:Y:S05]  /*2180*/  UTMALDG.3D [UR8], [UR6], desc[UR38] ;  /* 0x00002608060075b4 */ /* 0x0007ea0008011000 */
[----:B---3--:R-:W-:Y:S05]  /*2190*/  BRA.U UP0, `(.L_x_38) ;  /* 0xfffffffd00187547 */ /* 0x008fea000b83ffff */
.L_x_32:
[C---:B------:R-:W-:Y:S01]  /*21a0*/  LEA R3, R11.reuse, UR21, 0x3 ;  /* 0x000000150b037c11 */ /* 0x040fe2000f8e18ff */
[----:B------:R-:W-:Y:S01]  /*21b0*/  NOP ;  /* 0x0000000000007918 */ /* 0x000fe20000000000 */
[----:B-1----:R-:W-:Y:S02]  /*21c0*/  SHF.L.U32 R0, R10, 0x1f, RZ ;  /* 0x0000001f0a007819 */ /* 0x002fe400000006ff */
[----:B------:R-:W-:Y:S02]  /*21d0*/  LEA R4, R11, UR21, 0x4 ;  /* 0x000000150b047c11 */ /* 0x000fe4000f8e20ff */
[----:B--2-4-:R-:W1:Y:S02]  /*21e0*/  SYNCS.PHASECHK.TRANS64.TRYWAIT P0, [R3+URZ+0x80], R0 ;  /* 0x00008000030075a7 */ /* 0x014e6400080011ff */
[----:B-1----:R-:W-:Y:S05]  /*21f0*/  @!P0 BRA `(.L_x_39) ;  /* 0x0000009400948947 */ /* 0x002fea0003800000 */
.L_x_176:
[----:B------:R-:W2:Y:S01]  /*2200*/  LDS.128 R4, [R4+0x110] ;  /* 0x0001100004047984 */ /* 0x000ea20000000c00 */
[----:B------:R-:W-:Y:S01]  /*2210*/  UISETP.GE.AND UP0, UPT, UR45, 0x1, UPT ;  /* 0x000000012d00788c */ /* 0x000fe2000bf06270 */
[----:B------:R-:W-:Y:S01]  /*2220*/  @!PT LDS RZ, [RZ] ;  /* 0x00000000fffff984 */ /* 0x000fe20000000800 */
[----:B------:R-:W-:Y:S01]  /*2230*/  @!PT LDS RZ, [RZ] ;  /* 0x00000000fffff984 */ /* 0x000fe20000000800 */
[----:B------:R-:W-:Y:S01]  /*2240*/  @!PT LDS RZ, [RZ] ;  /* 0x00000000fffff984 */ /* 0x000fe20000000800 */
[----:B------:R-:W-:Y:S01]  /*2250*/  @!PT LDS RZ, [RZ] ;  /* 0x00000000fffff984 */ /* 0x000fe20000000800 */
[----:B------:R3:W-:Y:S06]  /*2260*/  MEMBAR.ALL.CTA ;  /* 0x0000000000007992 */ /* 0x0007ec0000008000 */
[----:B---3--:R-:W3:Y:S01]  /*2270*/  FENCE.VIEW.ASYNC.S ;  /* 0x00000000000073c6 */ /* 0x008ee20000000000 */
[----:B--2---:R-:W-:-:S13]  /*2280*/  LOP3.LUT P0, RZ, R6, 0x1, RZ, 0xc0, !PT ;  /* 0x0000000106ff7812 */ /* 0x004fda000780c0ff */
[----:B---3--:R-:W-:Y:S01]  /*2290*/  VOTEU.ANY UP1, P0 ;  /* 0x0000000000ff7886 */ /* 0x008fe20000020100 */
[----:B------:R-:W-:-:S13]  /*22a0*/  PLOP3.LUT P0, PT, PT, PT, UP1, 0x80, 0x8 ;  /* 0x000000000008781c */ /* 0x000fda0003f0f018 */
[----:B-1----:R-:W-:Y:S02]  /*22b0*/  @P0 LOP3.LUT R0, R5, 0xffff, RZ, 0xc0, !PT ;  /* 0x0000ffff05000812 */ /* 0x002fe400078ec0ff */
[----:B------:R-:W-:Y:S02]  /*22c0*/  @P0 MOV R2, R4 ;  /* 0x0000000400020202 */ /* 0x000fe40000000f00 */
[----:B------:R-:W-:Y:S01]  /*22d0*/  @P0 R2UR UR5, R0 ;  /* 0x00000000000502ca */ /* 0x000fe200000e0000 */
[----:B------:R-:W-:Y:S01]  /*22e0*/  VIADD R0, R3, 0x90 ;  /* 0x0000009003007836 */ /* 0x000fe20000000000 */
[----:B------:R-:W-:Y:S02]  /*22f0*/  @P0 SHF.R.U32.HI R4, RZ, 0x10, R5 ;  /* 0x00000010ff040819 */ /* 0x000fe40000011605 */
[----:B------:R-:W-:Y:S02]  /*2300*/  @P0 R2UR UR6, R2 ;  /* 0x00000000020602ca */ /* 0x000fe400000e0000 */
[----:B------:R-:W-:-:S02]  /*2310*/  PRMT R0, RZ, 0x654, R0 ;  /* 0x00000654ff007816 */ /* 0x000fc40000000000 */
[----:B------:R-:W-:Y:S02]  /*2320*/  @P0 R2UR UR4, R4 ;  /* 0x00000000040402ca */ /* 0x000fe400000e0000 */
[----:B------:R1:W-:Y:S03]  /*2330*/  SYNCS.ARRIVE.TRANS64.RED.A1T0 RZ, [R0+URZ], RZ ;  /* 0x000000ff00ff79a7 */ /* 0x0003e600081004ff */
[----:B------:R-:W-:-:S04]  /*2340*/  @UP1 UMOV UR37, UR5 ;  /* 0x0000000500251c82 */ /* 0x000fc80008000000 */
[----:B------:R-:W-:-:S04]  /*2350*/  @UP1 UMOV UR42, UR6 ;  /* 0x00000006002a1c82 */ /* 0x000fc80008000000 */
[----:B------:R-:W-:Y:S01]  /*2360*/  @UP1 UMOV UR36, UR4 ;  /* 0x0000000400241c82 */ /* 0x000fe20008000000 */
[----:B------:R-:W-:Y:S05]  /*2370*/  BRA.U !UP0, `(.L_x_40) ;  /* 0x0000000108d47547 */ /* 0x000fea000b800000 */
[----:B------:R-:W2:Y:S01]  /*2380*/  LDCU.128 UR12, c[0x0][0xb10] ;  /* 0x00016200ff0c77ac */ /* 0x000ea20008000c00 */
[----:B------:R-:W3:Y:S01]  /*2390*/  LDCU UR22, c[0x0][0xb20] ;  /* 0x00016400ff1677ac */ /* 0x000ee20008000800 */
[----:B------:R-:W4:Y:S01]  /*23a0*/  LDCU UR20, c[0x0][0xb0c] ;  /* 0x00016180ff1477ac */ /* 0x000f220008000800 */
[----:B------:R-:W1:Y:S01]  /*23b0*/  LDCU.64 UR8, c[0x0][0xb28] ;  /* 0x00016500ff0877ac */ /* 0x000e620008000a00 */
[----:B------:R-:W-:Y:S02]  /*23c0*/  UISETP.NE.AND UP3, UPT, UR45, 0x1, UPT ;  /* 0x000000012d00788c */ /* 0x000fe4000bf65270 */
[----:B--2---:R-:W-:Y:S02]  /*23d0*/  UIMAD.WIDE.U32 UR6, UR43, UR15, URZ ;  /* 0x0000000f2b0672a5 */ /* 0x004fe4000f8e00ff */
[----:B------:R-:W-:Y:S02]  /*23e0*/  UIMAD.WIDE.U32 UR4, UR44, UR12, URZ ;  /* 0x0000000c2c0472a5 */ /* 0x000fe4000f8e00ff */
[----:B------:R-:W-:-:S02]  /*23f0*/  UISETP.NE.AND UP0, UPT, UR14, 0x1, UPT ;  /* 0x000000010e00788c */ /* 0x000fc4000bf05270 */
[----:B------:R-:W-:Y:S01]  /*2400*/  UIMAD.WIDE.U32 UR18, UR37, UR15, URZ ;  /* 0x0000000f251272a5 */ /* 0x000fe2000f8e00ff */
[----:B------:R-:W-:Y:S02]  /*2410*/  UMOV UR6, UR7 ;  /* 0x0000000700067c82 */ /* 0x000fe40008000000 */
[----:B------:R-:W-:Y:S01]  /*2420*/  UMOV UR4, UR5 ;  /* 0x0000000500047c82 */ /* 0x000fe20008000000 */
[----:B---3--:R-:W-:Y:S02]  /*2430*/  USHF.R.U32.HI UR6, URZ, UR22, UR6 ;  /* 0x00000016ff067299 */ /* 0x008fe40008011606 */
[----:B----4-:R-:W-:Y:S02]  /*2440*/  UISETP.NE.AND UP2, UPT, UR20, 0x1, UPT ;  /* 0x000000011400788c */ /* 0x010fe4000bf45270 */
[----:B------:R-:W-:Y:S02]  /*2450*/  USHF.R.U32.HI UR4, URZ, UR13, UR4 ;  /* 0x0000000dff047299 */ /* 0x000fe40008011604 */
[----:B------:R-:W-:-:S02]  /*2460*/  USEL UR5, UR43, UR6, !UP0 ;  /* 0x000000062b057287 */ /* 0x000fc4000c000000 */
[----:B------:R-:W-:Y:S02]  /*2470*/  USEL UR6, UR44, UR4, !UP2 ;  /* 0x000000042c067287 */ /* 0x000fe4000d000000 */
[----:B-1----:R-:W-:Y:S01]  /*2480*/  UIMAD.WIDE.U32 UR10, UR5, UR8, URZ ;  /* 0x00000008050a72a5 */ /* 0x002fe2000f8e00ff */
[----:B------:R-:W-:Y:S01]  /*2490*/  UMOV UR4, UR19 ;  /* 0x0000001300047c82 */ /* 0x000fe20008000000 */
[----:B------:R-:W-:Y:S02]  /*24a0*/  UIMAD.WIDE.U32 UR16, UR42, UR12, URZ ;  /* 0x0000000c2a1072a5 */ /* 0x000fe4000f8e00ff */
[----:B------:R-:W-:-:S03]  /*24b0*/  UIMAD.WIDE.U32 UR18, UR6, UR8, URZ ;  /* 0x00000008061272a5 */ /* 0x000fc6000f8e00ff */
[----:B------:R-:W-:Y:S01]  /*24c0*/  UMOV UR10, UR11 ;  /* 0x0000000b000a7c82 */ /* 0x000fe20008000000 */
[----:B------:R-:W-:Y:S02]  /*24d0*/  USHF.R.U32.HI UR4, URZ, UR22, UR4 ;  /* 0x00000016ff047299 */ /* 0x000fe40008011604 */
[----:B------:R-:W-:Y:S01]  /*24e0*/  @UP3 USHF.R.U32.HI UR5, URZ, UR9, UR10 ;  /* 0x00000009ff053299 */ /* 0x000fe2000801160a */
[----:B------:R-:W-:Y:S01]  /*24f0*/  UMOV UR16, UR17 ;  /* 0x0000001100107c82 */ /* 0x000fe20008000000 */
[----:B------:R-:W-:Y:S01]  /*2500*/  UMOV UR18, UR19 ;  /* 0x0000001300127c82 */ /* 0x000fe20008000000 */
[----:B------:R-:W-:Y:S02]  /*2510*/  USHF.R.U32.HI UR13, URZ, UR13, UR16 ;  /* 0x0000000dff0d7299 */ /* 0x000fe40008011610 */
[----:B------:R-:W-:Y:S02]  /*2520*/  USEL UR4, UR37, UR4, !UP0 ;  /* 0x0000000425047287 */ /* 0x000fe4000c000000 */
[----:B------:R-:W-:-:S02]  /*2530*/  @UP3 USHF.R.U32.HI UR6, URZ, UR9, UR18 ;  /* 0x00000009ff063299 */ /* 0x000fc40008011612 */
[----:B------:R-:W-:Y:S02]  /*2540*/  UIMAD UR7, UR45, UR5, URZ ;  /* 0x000000052d0772a4 */ /* 0x000fe4000f8e02ff */
[----:B------:R-:W-:Y:S02]  /*2550*/  USEL UR5, UR42, UR13, !UP2 ;  /* 0x0000000d2a057287 */ /* 0x000fe4000d000000 */
[----:B------:R-:W-:Y:S02]  /*2560*/  UIMAD UR10, UR45, UR6, URZ ;  /* 0x000000062d0a72a4 */ /* 0x000fe4000f8e02ff */
[----:B------:R-:W-:Y:S02]  /*2570*/  UISETP.GE.AND UP0, UPT, UR4, UR7, UPT ;  /* 0x000000070400728c */ /* 0x000fe4000bf06270 */
[----:B------:R-:W-:Y:S02]  /*2580*/  UIMAD.WIDE.U32 UR12, UR4, UR8, URZ ;  /* 0x00000008040c72a5 */ /* 0x000fe4000f8e00ff */
[----:B------:R-:W-:-:S02]  /*2590*/  UISETP.GE.OR UP0, UPT, UR5, UR10, UP0 ;  /* 0x0000000a0500728c */ /* 0x000fc40008706670 */
        /* <DEDUP_REMOVED lines=19> */
.L_x_40:
[----:B------:R-:W2:Y:S02]  /*26d0*/  LDCU UR4, c[0x0][0xb30] ;  /* 0x00016600ff0477ac */ /* 0x000ea40008000800 */
[----:B--2---:R-:W-:-:S09]  /*26e0*/  UISETP.NE.AND UP0, UPT, UR4, 0x1, UPT ;  /* 0x000000010400788c */ /* 0x004fd2000bf05270 */
[----:B------:R-:W-:Y:S05]  /*26f0*/  BRA.U UP0, `(.L_x_41) ;  /* 0x0000000100447547 */ /* 0x000fea000b800000 */
[----:B------:R-:W2:Y:S01]  /*2700*/  LDCU.128 UR8, c[0x0][0xb10] ;  /* 0x00016200ff0877ac */ /* 0x000ea20008000c00 */
[----:B------:R-:W3:Y:S01]  /*2710*/  LDCU UR12, c[0x0][0xb0c] ;  /* 0x00016180ff0c77ac */ /* 0x000ee20008000800 */
[----:B------:R-:W4:Y:S01]  /*2720*/  LDCU UR13, c[0x0][0xb20] ;  /* 0x00016400ff0d77ac */ /* 0x000f220008000800 */
[----:B--2---:R-:W-:Y:S02]  /*2730*/  UIMAD.WIDE.U32 UR6, UR42, UR8, URZ ;  /* 0x000000082a0672a5 */ /* 0x004fe4000f8e00ff */
[----:B------:R-:W-:Y:S02]  /*2740*/  UIMAD.WIDE.U32 UR4, UR37, UR11, URZ ;  /* 0x0000000b250472a5 */ /* 0x000fe4000f8e00ff */
[----:B---3--:R-:W-:Y:S02]  /*2750*/  UISETP.NE.AND UP2, UPT, UR12, 0x1, UPT ;  /* 0x000000010c00788c */ /* 0x008fe4000bf45270 */
[----:B------:R-:W-:Y:S01]  /*2760*/  UISETP.NE.AND UP0, UPT, UR10, 0x1, UPT ;  /* 0x000000010a00788c */ /* 0x000fe2000bf05270 */
[----:B------:R-:W-:-:S02]  /*2770*/  UMOV UR6, UR7 ;  /* 0x0000000700067c82 */ /* 0x000fc40008000000 */
[----:B------:R-:W-:Y:S01]  /*2780*/  UMOV UR4, UR5 ;  /* 0x0000000500047c82 */ /* 0x000fe20008000000 */
[----:B------:R-:W-:Y:S02]  /*2790*/  USHF.R.U32.HI UR9, URZ, UR9, UR6 ;  /* 0x00000009ff097299 */ /* 0x000fe40008011606 */
[----:B----4-:R-:W-:Y:S02]  /*27a0*/  USHF.R.U32.HI UR4, URZ, UR13, UR4 ;  /* 0x0000000dff047299 */ /* 0x010fe40008011604 */
[----:B------:R-:W-:Y:S02]  /*27b0*/  USEL UR5, UR42, UR9, !UP2 ;  /* 0x000000092a057287 */ /* 0x000fe4000d000000 */
[----:B------:R-:W-:-:S04]  /*27c0*/  USEL UR4, UR37, UR4, !UP0 ;  /* 0x0000000425047287 */ /* 0x000fc8000c000000 */
[----:B------:R-:W-:Y:S02]  /*27d0*/  UIADD3 UR6, UPT, UPT, UR5, -UR4, URZ ;  /* 0x8000000405067290 */ /* 0x000fe4000fffe0ff */
[----:B------:R-:W-:Y:S02]  /*27e0*/  UIADD3 UR4, UPT, UPT, -UR5, UR4, URZ ;  /* 0x0000000405047290 */ /* 0x000fe4000fffe1ff */
[----:B------:R-:W-:Y:S02]  /*27f0*/  UIMAD UR37, UR6, UR10, UR37 ;  /* 0x0000000a062572a4 */ /* 0x000fe4000f8e0225 */
[----:B------:R-:W-:-:S12]  /*2800*/  UIMAD UR42, UR4, UR12, UR42 ;  /* 0x0000000c042a72a4 */ /* 0x000fd8000f8e022a */
.L_x_41:
[----:B------:R-:W-:Y:S01]  /*2810*/  VIADD R11, R11, 0x1 ;  /* 0x000000010b0b7836 */ /* 0x000fe20000000000 */
[----:B------:R-:W-:Y:S02]  /*2820*/  R2UR UR5, R55 ;  /* 0x00000000370572ca */ /* 0x000fe400000e0000 */
[----:B------:R-:W-:Y:S02]  /*2830*/  R2UR UR4, R54 ;  /* 0x00000000360472ca */ /* 0x000fe400000e0000 */
[C---:B------:R-:W-:Y:S02]  /*2840*/  ISETP.NE.AND P0, PT, R11.reuse, 0x2, PT ;  /* 0x000000020b00780c */ /* 0x040fe40003f05270 */
[----:B------:R-:W-:Y:S02]  /*2850*/  PLOP3.LUT P1, PT, PT, PT, PT, 0x80, 0x8 ;  /* 0x000000000008781c */ /* 0x000fe40003f2f070 */
[----:B-1----:R-:W-:Y:S02]  /*2860*/  SEL R0, RZ, 0x1, P0 ;  /* 0x00000001ff007807 */ /* 0x002fe40000000000 */
[----:B------:R-:W-:-:S02]  /*2870*/  SEL R11, R11, RZ, P0 ;  /* 0x000000ff0b0b7207 */ /* 0x000fc40000000000 */
[----:B------:R-:W-:Y:S01]  /*2880*/  LOP3.LUT R10, R10, R0, RZ, 0x3c, !PT ;  /* 0x000000000a0a7212 */ /* 0x000fe200078e3cff */
[----:B------:R-:W-:Y:S02]  /*2890*/  UIADD3 UR16, UPT, UPT, UR42, UR5, URZ ;  /* 0x000000052a107290 */ /* 0x000fe4000fffe0ff */
[----:B------:R-:W-:Y:S01]  /*28a0*/  UIADD3 UR20, UPT, UPT, UR37, UR4, URZ ;  /* 0x0000000425147290 */ /* 0x000fe2000fffe0ff */
[----:B------:R-:W-:Y:S11]  /*28b0*/  BRA.U UP1, `(.L_x_42) ;  /* 0xffffffed01d47547 */ /* 0x000ff6000b83ffff */
[----:B------:R-:W-:Y:S01]  /*28c0*/  UIADD3 UR21, UPT, UPT, UR21, 0x18, URZ ;  /* 0x0000001815157890 */ /* 0x000fe2000fffe0ff */
[----:B------:R-:W-:-:S03]  /*28d0*/  SHF.L.U32 R2, R12, 0x1f, RZ ;  /* 0x0000001f0c027819 */ /* 0x000fc600000006ff */
[----:B------:R-:W-:-:S09]  /*28e0*/  ULEA UR4, UR23, UR21, 0x3 ;  /* 0x0000001517047291 */ /* 0x000fd2000f8e18ff */
[----:B------:R-:W1:Y:S02]  /*28f0*/  SYNCS.PHASECHK.TRANS64.TRYWAIT P0, [UR4], R2 ;  /* 0x00000002ff0075a7 */ /* 0x000e640008001104 */
[----:B-1----:R-:W-:Y:S05]  /*2900*/  @!P0 BRA `(.L_x_43) ;  /* 0x0000008c00e48947 */ /* 0x002fea0003800000 */
.L_x_178:
[----:B------:R-:W-:-:S04]  /*2910*/  UIADD3 UR4, UPT, UPT, UR23, 0x1, URZ ;  /* 0x0000000117047890 */ /* 0x000fc8000fffe0ff */
[----:B------:R-:W-:-:S04]  /*2920*/  UISETP.NE.AND UP0, UPT, UR4, 0x3, UPT ;  /* 0x000000030400788c */ /* 0x000fc8000bf05270 */
[----:B------:R-:W-:Y:S02]  /*2930*/  USEL UR6, URZ, 0x1, UP0 ;  /* 0x00000001ff067887 */ /* 0x000fe40008000000 */
[----:B------:R-:W-:-:S04]  /*2940*/  USEL UR4, UR4, URZ, UP0 ;  /* 0x000000ff04047287 */ /* 0x000fc80008000000 */
[----:B------:R-:W-:Y:S01]  /*2950*/  ULEA UR5, UR4, UR21, 0x3 ;  /* 0x0000001504057291 */ /* 0x000fe2000f8e18ff */
[----:B------:R-:W-:-:S04]  /*2960*/  LOP3.LUT R12, R12, UR6, RZ, 0x3c, !PT ;  /* 0x000000060c0c7c12 */ /* 0x000fc8000f8e3cff */
[----:B-1----:R-:W-:-:S04]  /*2970*/  SHF.L.U32 R2, R12, 0x1f, RZ ;  /* 0x0000001f0c027819 */ /* 0x002fc800000006ff */
[----:B------:R-:W1:Y:S02]  /*2980*/  SYNCS.PHASECHK.TRANS64.TRYWAIT P0, [UR5], R2 ;  /* 0x00000002ff0075a7 */ /* 0x000e640008001105 */
[----:B-1----:R-:W-:Y:S05]  /*2990*/  @!P0 BRA `(.L_x_44) ;  /* 0x0000008c00d88947 */ /* 0x002fea0003800000 */
.L_x_180:
[----:B------:R-:W-:-:S04]  /*29a0*/  UIADD3 UR4, UPT, UPT, UR4, 0x1, URZ ;  /* 0x0000000104047890 */ /* 0x000fc8000fffe0ff */
[----:B------:R-:W-:-:S04]  /*29b0*/  UISETP.NE.AND UP0, UPT, UR4, 0x3, UPT ;  /* 0x000000030400788c */ /* 0x000fc8000bf05270 */
[----:B------:R-:W-:Y:S02]  /*29c0*/  USEL UR5, URZ, 0x1, UP0 ;  /* 0x00000001ff057887 */ /* 0x000fe40008000000 */
[----:B------:R-:W-:-:S04]  /*29d0*/  USEL UR4, UR4, URZ, UP0 ;  /* 0x000000ff04047287 */ /* 0x000fc80008000000 */
[----:B------:R-:W-:Y:S01]  /*29e0*/  ULEA UR4, UR4, UR21, 0x3 ;  /* 0x0000001504047291 */ /* 0x000fe2000f8e18ff */
[----:B-1----:R-:W-:-:S04]  /*29f0*/  LOP3.LUT R2, R12, UR5, RZ, 0x3c, !PT ;  /* 0x000000050c027c12 */ /* 0x002fc8000f8e3cff */
[----:B------:R-:W-:Y:S01]  /*2a00*/  SHF.L.U32 R2, R2, 0x1f, RZ ;  /* 0x0000001f02027819 */ /* 0x000fe200000006ff */
[----:B------:R-:W-:-:S07]  /*2a10*/  IMAD.U32 R0, RZ, RZ, UR4 ;  /* 0x00000004ff007e24 */ /* 0x000fce000f8e00ff */
.L_x_45:
[----:B-1----:R1:W2:Y:S02]  /*2a20*/  SYNCS.PHASECHK.TRANS64.TRYWAIT P0, [R0+URZ], R2 ;  /* 0x00000002000075a7 */ /* 0x0022a400080011ff */
[----:B--2---:R-:W-:Y:S05]  /*2a30*/  @!P0 NANOSLEEP.SYNCS 0x989680 ;  /* 0x009896800000895d */ /* 0x004fea0003900000 */
[----:B------:R-:W2:Y:S02]  /*2a40*/  @!P0 SYNCS.PHASECHK.TRANS64 P0, [R0+URZ], R2 ;  /* 0x00000002000085a7 */ /* 0x000ea400080010ff */
[----:B--2---:R-:W-:Y:S05]  /*2a50*/  @P0 EXIT ;  /* 0x000000000000094d */ /* 0x004fea0003800000 */
[----:B------:R-:W-:Y:S05]  /*2a60*/  BRA `(.L_x_45) ;  /* 0xfffffffc00ec7947 */ /* 0x000fea000383ffff */
.L_x_22:
[----:B------:R-:W-:-:S04]  /*2a70*/  UISETP.NE.AND UP0, UPT, UR52, URZ, UPT ;  /* 0x000000ff3400728c */ /* 0x000fc8000bf05270 */
[----:B------:R-:W-:-:S09]  /*2a80*/  UISETP.NE.OR UP0, UPT, UR17, 0x1, UP0 ;  /* 0x000000011100788c */ /* 0x000fd20008705670 */
[----:B------:R-:W-:Y:S05]  /*2a90*/  BRA.U UP0, `(.L_x_46) ;  /* 0x0000000500487547 */ /* 0x000fea000b800000 */
[----:B------:R-:W-:Y:S01]  /*2aa0*/  ISETP.GE.U32.AND P2, PT, R0, 0x2, PT ;  /* 0x000000020000780c */ /* 0x000fe20003f46070 */
[----:B------:R-:W-:Y:S01]  /*2ab0*/  IMAD.MOV.U32 R12, RZ, RZ, 0x1 ;  /* 0x00000001ff0c7424 */ /* 0x000fe200078e00ff */
[----:B------:R-:W-:Y:S02]  /*2ac0*/  CS2R R10, SRZ ;  /* 0x00000000000a7805 */ /* 0x000fe4000001ff00 */
[----:B------:R-:W-:Y:S01]  /*2ad0*/  CS2R R8, SRZ ;  /* 0x0000000000087805 */ /* 0x000fe2000001ff00 */
[----:B------:R-:W-:Y:S01]  /*2ae0*/  UMOV UR6, 0x400 ;  /* 0x0000040000067882 */ /* 0x000fe20000000000 */
[----:B------:R-:W-:Y:S01]  /*2af0*/  UMOV UR5, URZ ;  /* 0x000000ff00057c82 */ /* 0x000fe20008000000 */
[----:B------:R-:W-:-:S12]  /*2b00*/  ULEA UR6, UR52, UR6, 0x18 ;  /* 0x0000000634067291 */ /* 0x000fd8000f8ec0ff */
.L_x_50:
[----:B------:R-:W-:Y:S02]  /*2b10*/  LEA R2, R8, UR6, 0x3 ;  /* 0x0000000608027c11 */ /* 0x000fe4000f8e18ff */
[----:B------:R-:W-:-:S03]  /*2b20*/  SHF.L.U32 R4, R9, 0x1f, RZ ;  /* 0x0000001f09047819 */ /* 0x000fc600000006ff */
[----:B------:R-:W-:Y:S01]  /*2b30*/  VIADD R5, R2, 0xf0 ;  /* 0x000000f002057836 */ /* 0x000fe20000000000 */
[----:B------:R-:W1:Y:S02]  /*2b40*/  SYNCS.PHASECHK.TRANS64.TRYWAIT P0, [R2+URZ+0xe0], R4 ;  /* 0x0000e004020075a7 */ /* 0x000e6400080011ff */
[----:B-1----:R-:W-:Y:S05]  /*2b50*/  @!P0 BRA `(.L_x_47) ;  /* 0x0000008c00808947 */ /* 0x002fea0003800000 */
.L_x_181:
[----:B------:R-:W-:Y:S01]  /*2b60*/  ULEA UR4, UR5, UR6, 0x3 ;  /* 0x0000000605047291 */ /* 0x000fe2000f8e18ff */
[----:B-1----:R-:W-:Y:S01]  /*2b70*/  PRMT R2, RZ, 0x654, R5 ;  /* 0x00000654ff027816 */ /* 0x002fe20000000005 */
[----:B------:R-:W-:Y:S01]  /*2b80*/  @!P2 IMAD.MOV.U32 R4, RZ, RZ, 0x10 ;  /* 0x00000010ff04a424 */ /* 0x000fe200078e00ff */
[----:B------:R-:W-:Y:S01]  /*2b90*/  SHF.L.U32 R5, R12, 0x1f, RZ ;  /* 0x0000001f0c057819 */ /* 0x000fe200000006ff */
[----:B------:R-:W-:Y:S01]  /*2ba0*/  UIADD3 UR7, UPT, UPT, UR4, 0x80, URZ ;  /* 0x0000008004077890 */ /* 0x000fe2000fffe0ff */
[----:B------:R1:W-:Y:S05]  /*2bb0*/  SYNCS.ARRIVE.TRANS64.RED.A1T0 RZ, [R2+URZ], RZ ;  /* 0x000000ff02ff79a7 */ /* 0x0003ea00081004ff */
[----:B------:R-:W-:Y:S01]  /*2bc0*/  IMAD.U32 R6, RZ, RZ, UR7 ;  /* 0x00000007ff067e24 */ /* 0x000fe2000f8e00ff */
[----:B------:R-:W2:Y:S04]  /*2bd0*/  SYNCS.PHASECHK.TRANS64.TRYWAIT P0, [UR4+0x90], R5 ;  /* 0x00009005ff0075a7 */ /* 0x000ea80008001104 */
[----:B------:R-:W-:Y:S01]  /*2be0*/  PRMT R6, R0, 0x654, R6 ;  /* 0x0000065400067816 */ /* 0x000fe20000000006 */
[----:B-12---:R-:W-:Y:S06]  /*2bf0*/  @!P0 BRA `(.L_x_48) ;  /* 0x0000008c006c8947 */ /* 0x006fec0003800000 */
.L_x_183:
[----:B------:R-:W-:Y:S01]  /*2c00*/  ULEA UR8, UR5, UR6, 0x4 ;  /* 0x0000000605087291 */ /* 0x000fe2000f8e20ff */
[----:B------:R-:W-:Y:S01]  /*2c10*/  SEL R3, R6, R3, !P2 ;  /* 0x0000000306037207 */ /* 0x000fe20005000000 */
[----:B------:R-:W-:Y:S01]  /*2c20*/  UIADD3 UR9, UPT, UPT, UR4, 0x80, URZ ;  /* 0x0000008004097890 */ /* 0x000fe2000fffe0ff */
[----:B-1----:R-:W-:Y:S01]  /*2c30*/  LEA R2, R11, UR6, 0x3 ;  /* 0x000000060b027c11 */ /* 0x002fe2000f8e18ff */
[----:B------:R-:W-:Y:S01]  /*2c40*/  UIADD3 UR8, UPT, UPT, UR8, 0x110, URZ ;  /* 0x0000011008087890 */ /* 0x000fe2000fffe0ff */
[----:B------:R1:W-:Y:S01]  /*2c50*/  @!P2 SYNCS.ARRIVE.TRANS64.RED RZ, [R3+URZ], R4 ;  /* 0x0000000403ffa9a7 */ /* 0x0003e200080004ff */
[----:B------:R-:W-:Y:S01]  /*2c60*/  UIADD3 UR4, UPT, UPT, UR5, 0x1, URZ ;  /* 0x0000000105047890 */ /* 0x000fe2000fffe0ff */
[----:B------:R-:W-:-:S03]  /*2c70*/  VIADD R8, R8, 0x1 ;  /* 0x0000000108087836 */ /* 0x000fc60000000000 */
[----:B------:R-:W-:Y:S02]  /*2c80*/  UISETP.NE.AND UP0, UPT, UR4, 0x2, UPT ;  /* 0x000000020400788c */ /* 0x000fe4000bf05270 */
[----:B------:R-:W-:Y:S01]  /*2c90*/  ISETP.NE.AND P0, PT, R8, 0x2, PT ;  /* 0x000000020800780c */ /* 0x000fe20003f05270 */
[----:B------:R-:W-:Y:S06]  /*2ca0*/  UGETNEXTWORKID.BROADCAST [UR8], [UR9] ;  /* 0x00000000080073ca */ /* 0x000fec0008000100 */
[----:B------:R-:W-:Y:S02]  /*2cb0*/  USEL UR7, URZ, 0x1, UP0 ;  /* 0x00000001ff077887 */ /* 0x000fe40008000000 */
[----:B------:R-:W-:-:S04]  /*2cc0*/  USEL UR5, UR4, URZ, UP0 ;  /* 0x000000ff04057287 */ /* 0x000fc80008000000 */
[----:B------:R-:W-:Y:S02]  /*2cd0*/  LOP3.LUT R12, R12, UR7, RZ, 0x3c, !PT ;  /* 0x000000070c0c7c12 */ /* 0x000fe4000f8e3cff */
[----:B-1----:R-:W-:-:S04]  /*2ce0*/  SHF.L.U32 R4, R10, 0x1f, RZ ;  /* 0x0000001f0a047819 */ /* 0x002fc800000006ff */
[----:B------:R-:W1:Y:S02]  /*2cf0*/  SYNCS.PHASECHK.TRANS64.TRYWAIT P1, [R2+URZ+0x80], R4 ;  /* 0x00008004020075a7 */ /* 0x000e6400080211ff */
[----:B-1----:R-:W-:Y:S05]  /*2d00*/  @!P1 BRA `(.L_x_49) ;  /* 0x0000008c00409947 */ /* 0x002fea0003800000 */
.L_x_184:
[C---:B-1----:R-:W-:Y:S01]  /*2d10*/  LEA R4, R11.reuse, UR6, 0x4 ;  /* 0x000000060b047c11 */ /* 0x042fe2000f8e20ff */
[----:B------:R-:W-:Y:S01]  /*2d20*/  VIADD R2, R2, 0x90 ;  /* 0x0000009002027836 */ /* 0x000fe20000000000 */
[----:B------:R-:W-:Y:S01]  /*2d30*/  SEL R8, R8, RZ, P0 ;  /* 0x000000ff08087207 */ /* 0x000fe20000000000 */
[----:B------:R-:W-:-:S03]  /*2d40*/  VIADD R11, R11, 0x1 ;  /* 0x000000010b0b7836 */ /* 0x000fc60000000000 */
[----:B------:R-:W1:Y:S01]  /*2d50*/  LDS.128 R4, [R4+0x110] ;  /* 0x0001100004047984 */ /* 0x000e620000000c00 */
[----:B------:R-:W-:Y:S02]  /*2d60*/  PRMT R2, RZ, 0x654, R2 ;  /* 0x00000654ff027816 */ /* 0x000fe40000000002 */
[C---:B------:R-:W-:Y:S01]  /*2d70*/  ISETP.NE.AND P1, PT, R11.reuse, 0x2, PT ;  /* 0x000000020b00780c */ /* 0x040fe20003f25270 */
[----:B------:R-:W-:Y:S01]  /*2d80*/  @!PT LDS RZ, [RZ] ;  /* 0x00000000fffff984 */ /* 0x000fe20000000800 */
[----:B------:R-:W-:Y:S01]  /*2d90*/  @!PT LDS RZ, [RZ] ;  /* 0x00000000fffff984 */ /* 0x000fe20000000800 */
[----:B------:R-:W-:Y:S01]  /*2da0*/  @!PT LDS RZ, [RZ] ;  /* 0x00000000fffff984 */ /* 0x000fe20000000800 */
[----:B------:R-:W-:Y:S01]  /*2db0*/  @!PT LDS RZ, [RZ] ;  /* 0x00000000fffff984 */ /* 0x000fe20000000800 */
[----:B------:R2:W-:Y:S06]  /*2dc0*/  MEMBAR.ALL.CTA ;  /* 0x0000000000007992 */ /* 0x0005ec0000008000 */
[----:B--2---:R-:W2:Y:S01]  /*2dd0*/  FENCE.VIEW.ASYNC.S ;  /* 0x00000000000073c6 */ /* 0x004ea20000000000 */
[----:B------:R-:W-:Y:S01]  /*2de0*/  SEL R11, R11, RZ, P1 ;  /* 0x000000ff0b0b7207 */ /* 0x000fe20000800000 */
[----:B--2---:R2:W-:Y:S01]  /*2df0*/  SYNCS.ARRIVE.TRANS64.RED.A1T0 RZ, [R2+URZ], RZ ;  /* 0x000000ff02ff79a7 */ /* 0x0045e200081004ff */
[----:B-1----:R-:W-:-:S02]  /*2e00*/  LOP3.LUT P3, RZ, R6, 0x1, RZ, 0xc0, !PT ;  /* 0x0000000106ff7812 */ /* 0x002fc4000786c0ff */
[----:B------:R-:W-:-:S04]  /*2e10*/  SEL R4, RZ, 0x1, P1 ;  /* 0x00000001ff047807 */ /* 0x000fc80000800000 */
[----:B------:R-:W-:Y:S02]  /*2e20*/  LOP3.LUT R10, R10, R4, RZ, 0x3c, !PT ;  /* 0x000000040a0a7212 */ /* 0x000fe400078e3cff */
[----:B--2---:R-:W-:-:S04]  /*2e30*/  SEL R2, RZ, 0x1, P0 ;  /* 0x00000001ff027807 */ /* 0x004fc80000000000 */
[----:B------:R-:W-:Y:S01]  /*2e40*/  LOP3.LUT R9, R9, R2, RZ, 0x3c, !PT ;  /* 0x0000000209097212 */ /* 0x000fe200078e3cff */
[----:B------:R-:W-:Y:S06]  /*2e50*/  @P3 BRA `(.L_x_50) ;  /* 0xfffffffc002c3947 */ /* 0x000fec000383ffff */
[----:B------:R-:W-:Y:S01]  /*2e60*/  ULEA UR4, UR5, UR6, 0x3 ;  /* 0x0000000605047291 */ /* 0x000fe2000f8e18ff */
[----:B------:R-:W-:-:S08]  /*2e70*/  SHF.L.U32 R2, R12, 0x1f, RZ ;  /* 0x0000001f0c027819 */ /* 0x000fd000000006ff */
[----:B------:R-:W1:Y:S02]  /*2e80*/  SYNCS.PHASECHK.TRANS64 P0, [UR4+0x90], R2 ;  /* 0x00009002ff0075a7 */ /* 0x000e640008001004 */
[----:B-1----:R-:W-:Y:S05]  /*2e90*/  @P0 BRA `(.L_x_51) ;  /* 0x0000000000080947 */ /* 0x002fea0003800000 */
[----:B------:R-:W1:Y:S02]  /*2ea0*/  SYNCS.PHASECHK.TRANS64.TRYWAIT P0, [UR4+0x90], R2 ;  /* 0x00009002ff0075a7 */ /* 0x000e640008001104 */
[----:B-1----:R-:W-:Y:S05]  /*2eb0*/  @!P0 BRA `(.L_x_52) ;  /* 0x0000008800e88947 */ /* 0x002fea0003800000 */
.L_x_51:
[----:B------:R-:W-:-:S04]  /*2ec0*/  UIADD3 UR7, UPT, UPT, UR5, 0x1, URZ ;  /* 0x0000000105077890 */ /* 0x000fc8000fffe0ff */
[----:B------:R-:W-:-:S04]  /*2ed0*/  UISETP.NE.AND UP0, UPT, UR7, 0x2, UPT ;  /* 0x000000020700788c */ /* 0x000fc8000bf05270 */
[----:B------:R-:W-:Y:S02]  /*2ee0*/  USEL UR8, URZ, 0x1, UP0 ;  /* 0x00000001ff087887 */ /* 0x000fe40008000000 */
[----:B------:R-:W-:-:S04]  /*2ef0*/  USEL UR7, UR7, URZ, UP0 ;  /* 0x000000ff07077287 */ /* 0x000fc80008000000 */
[----:B------:R-:W-:Y:S01]  /*2f00*/  ULEA UR7, UR7, UR6, 0x3 ;  /* 0x0000000607077291 */ /* 0x000fe2000f8e18ff */
[----:B-1----:R-:W-:-:S04]  /*2f10*/  LOP3.LUT R2, R12, UR8, RZ, 0x3c, !PT ;  /* 0x000000080c027c12 */ /* 0x002fc8000f8e3cff */
[----:B------:R-:W-:-:S04]  /*2f20*/  SHF.L.U32 R0, R2, 0x1f, RZ ;  /* 0x0000001f02007819 */ /* 0x000fc800000006ff */
[----:B------:R-:W1:Y:S02]  /*2f30*/  SYNCS.PHASECHK.TRANS64 P0, [UR7+0x90], R0 ;  /* 0x00009000ff0075a7 */ /* 0x000e640008001007 */
[----:B-1----:R-:W-:Y:S05]  /*2f40*/  @P0 EXIT ;  /* 0x000000000000094d */ /* 0x002fea0003800000 */
[----:B------:R-:W-:Y:S02]  /*2f50*/  SHF.L.U32 R2, R2, 0x1f, RZ ;  /* 0x0000001f02027819 */ /* 0x000fe400000006ff */
[----:B------:R-:W-:-:S07]  /*2f60*/  MOV R0, UR7 ;  /* 0x0000000700007c02 */ /* 0x000fce0008000f00 */
.L_x_53:
[----:B-1----:R1:W2:Y:S02]  /*2f70*/  SYNCS.PHASECHK.TRANS64.TRYWAIT P0, [R0+URZ+0x90], R2 ;  /* 0x00009002000075a7 */ /* 0x0022a400080011ff */
[----:B--2---:R-:W-:Y:S05]  /*2f80*/  @!P0 NANOSLEEP.SYNCS 0x989680 ;  /* 0x009896800000895d */ /* 0x004fea0003900000 */
[----:B------:R-:W2:Y:S02]  /*2f90*/  @!P0 SYNCS.PHASECHK.TRANS64 P0, [R0+URZ+0x90], R2 ;  /* 0x00009002000085a7 */ /* 0x000ea400080010ff */
[----:B--2---:R-:W-:Y:S05]  /*2fa0*/  @P0 EXIT ;  /* 0x000000000000094d */ /* 0x004fea0003800000 */
[----:B------:R-:W-:Y:S05]  /*2fb0*/  BRA `(.L_x_53) ;  /* 0xfffffffc00ec7947 */ /* 0x000fea000383ffff */
.L_x_46:
[----:B------:R-:W-:Y:S05]  /*2fc0*/  BRA.U UP4, `(.L_x_54) ;  /* 0x00000011042c7547 */ /* 0x000fea000b800000 */
[----:B------:R-:W-:Y:S01]  /*2fd0*/  UMOV UR4, 0x40 ;  /* 0x0000004000047882 */ /* 0x000fe20000000000 */
[----:B------:R-:W-:Y:S01]  /*2fe0*/  NOP ;  /* 0x0000000000007918 */ /* 0x000fe20000000000 */
[----:B------:R-:W-:Y:S01]  /*2ff0*/  ULEA UR5, UR52, UR4, 0x18 ;  /* 0x0000000434057291 */ /* 0x000fe2000f8ec0ff */
[----:B------:R-:W-:Y:S02]  /*3000*/  UMOV UR6, 0x400 ;  /* 0x0000040000067882 */ /* 0x000fe40000000000 */
[----:B------:R-:W-:-:S06]  /*3010*/  ULEA UR6, UR52, UR6, 0x18 ;  /* 0x0000000634067291 */ /* 0x000fcc000f8ec0ff */
[----:B------:R-:W1:Y:S02]  /*3020*/  LDS.U8 R0, [UR5+0x1c] ;  /* 0x00001c05ff007984 */ /* 0x000e640008000000 */
[----:B-1----:R-:W-:-:S13]  /*3030*/  ISETP.NE.AND P0, PT, R0, RZ, PT ;  /* 0x000000ff0000720c */ /* 0x002fda0003f05270 */
[----:B------:R-:W-:Y:S05]  /*3040*/  @P0 BRA `(.L_x_55) ;  /* 0x0000000000580947 */ /* 0x000fea0003800000 */
[----:B------:R-:W-:-:S13]  /*3050*/  ELECT P0, URZ, PT ;  /* 0x0000000000ff782f */ /* 0x000fda0003800000 */
[----:B------:R-:W-:Y:S05]  /*3060*/  @!P0 BRA `(.L_x_56) ;  /* 0x0000000000608947 */ /* 0x000fea0003800000 */
[----:B------:R-:W-:Y:S01]  /*3070*/  UMOV UR4, 0x10 ;  /* 0x0000001000047882 */ /* 0x000fe20000000000 */
[----:B------:R-:W-:Y:S01]  /*3080*/  HFMA2 R0, -RZ, RZ, 0, 5.9604644775390625e-08 ;  /* 0x00000001ff007431 */ /* 0x000fe200000001ff */
[----:B------:R-:W-:-:S03]  /*3090*/  MOV R3, 0xffff ;  /* 0x0000ffff00037802 */ /* 0x000fc60000000f00 */
[----:B------:R-:W-:Y:S04]  /*30a0*/  DEPBAR.LE SB1, 0x36 ;  /* 0x00009d800000791a */ /* 0x000fe80000000000 */
[----:B------:R-:W1:Y:S02]  /*30b0*/  UTCATOMSWS.FIND_AND_SET.ALIGN UP0, UR4, UR4 ;  /* 0x00000004000475e3 */ /* 0x000e640008000800 */
[----:B-1----:R-:W-:Y:S01]  /*30c0*/  MOV R4, UR4 ;  /* 0x0000000400047c02 */ /* 0x002fe20008000f00 */
[----:B------:R-:W-:Y:S06]  /*30d0*/  BRA.U UP0, `(.L_x_57) ;  /* 0x0000000100187547 */ /* 0x000fec000b800000 */
.L_x_58:
[----:B------:R-:W-:Y:S05]  /*30e0*/  NANOSLEEP 0x64 ;  /* 0x000000640000795d */ /* 0x000fea0003800000 */
[----:B------:R-:W-:-:S05]  /*30f0*/  UMOV UR4, 0x10 ;  /* 0x0000001000047882 */ /* 0x000fca0000000000 */
[----:B------:R-:W-:Y:S04]  /*3100*/  DEPBAR.LE SB1, 0x36 ;  /* 0x00009d800000791a */ /* 0x000fe80000000000 */
[----:B------:R-:W1:Y:S02]  /*3110*/  UTCATOMSWS.FIND_AND_SET.ALIGN UP0, UR4, UR4 ;  /* 0x00000004000475e3 */ /* 0x000e640008000800 */
[----:B-1----:R-:W-:Y:S01]  /*3120*/  MOV R4, UR4 ;  /* 0x0000000400047c02 */ /* 0x002fe20008000f00 */
[----:B------:R-:W-:Y:S05]  /*3130*/  BRA.U !UP0, `(.L_x_58) ;  /* 0xfffffffd08e87547 */ /* 0x000fea000b83ffff */
.L_x_57:
[-C--:B------:R-:W-:Y:S02]  /*3140*/  SHF.L.U32 R3, R3, R4.reuse, RZ ;  /* 0x0000000403037219 */ /* 0x080fe400000006ff */
[----:B------:R-:W-:Y:S01]  /*3150*/  SHF.L.U32 R0, R0, R4, RZ ;  /* 0x0000000400007219 */ /* 0x000fe200000006ff */
[----:B------:R-:W-:Y:S02]  /*3160*/  IMAD.SHL.U32 R4, R4, 0x20, RZ ;  /* 0x0000002004047824 */ /* 0x000fe400078e00ff */
[----:B------:R1:W-:Y:S04]  /*3170*/  ATOMS.OR RZ, [UR5+0x14], R3 ;  /* 0x00001403ffff798c */ /* 0x0003e8000b000005 */
[----:B------:R1:W-:Y:S04]  /*3180*/  ATOMS.OR RZ, [UR5+0x18], R0 ;  /* 0x00001800ffff798c */ /* 0x0003e8000b000005 */
[----:B------:R1:W-:Y:S01]  /*3190*/  STS [UR6+0x130], R4 ;  /* 0x00013004ff007988 */ /* 0x0003e20008000806 */
[----:B------:R-:W-:Y:S05]  /*31a0*/  BRA `(.L_x_56) ;  /* 0x0000000000107947 */ /* 0x000fea0003800000 */
.L_x_55:
[----:B------:R-:W-:Y:S02]  /*31b0*/  MOV R0, 0xffffffff ;  /* 0xffffffff00007802 */ /* 0x000fe40000000f00 */
[----:B------:R-:W-:-:S03]  /*31c0*/  MOV R4, 0x31f0 ;  /* 0x000031f000047802 */ /* 0x000fc60000000f00 */
[----:B------:R1:W-:Y:S04]  /*31d0*/  STS [UR6+0x130], R0 ;  /* 0x00013000ff007988 */ /* 0x0003e80008000806 */
[----:B-1---5:R-:W-:Y:S05]  /*31e0*/  CALL.REL.NOINC `($__internal_1_$__cuda_sm10x_tcgen05_guardrail_trap_phase_invalid_during_alloc) ;  /* 0x0000009000e47944 */ /* 0x022fea0003c00000 */
.L_x_56:
[----:B------:R-:W-:Y:S05]  /*31f0*/  WARPSYNC.ALL ;  /* 0x0000000000007948 */ /* 0x000fea0003800000 */
[----:B------:R-:W2:Y:S01]  /*3200*/  S2UR UR4, SR_CgaCtaId ;  /* 0x00000000000479c3 */ /* 0x000ea20000008800 */
[----:B------:R-:W-:Y:S01]  /*3210*/  UMOV UR41, 0x400 ;  /* 0x0000040000297882 */ /* 0x000fe20000000000 */
[----:B------:R-:W-:-:S06]  /*3220*/  NOP ;  /* 0x0000000000007918 */ /* 0x000fcc0000000000 */
[----:B------:R-:W-:Y:S06]  /*3230*/  BAR.ARV 0x6, 0xa0 ;  /* 0x0182800000007b1d */ /* 0x000fec0000002000 */
[----:B------:R-:W3:Y:S01]  /*3240*/  LDCU UR6, c[0x0][0x38c] ;  /* 0x00007180ff0677ac */ /* 0x000ee20008000800 */
[----:B------:R-:W-:Y:S01]  /*3250*/  LOP3.LUT R2, R2, 0xffff, RZ, 0xc0, !PT ;  /* 0x0000ffff02027812 */ /* 0x000fe200078ec0ff */
[----:B------:R-:W-:Y:S01]  /*3260*/  IMAD.MOV.U32 R11, RZ, RZ, 0x1 ;  /* 0x00000001ff0b7424 */ /* 0x000fe200078e00ff */
[----:B------:R-:W-:Y:S01]  /*3270*/  CS2R R8, SRZ ;  /* 0x0000000000087805 */ /* 0x000fe2000001ff00 */
[----:B------:R-:W4:Y:S01]  /*3280*/  LDCU UR7, c[0x0][0x38c] ;  /* 0x00007180ff0777ac */ /* 0x000f220008000800 */
[----:B------:R-:W-:Y:S01]  /*3290*/  R2UR UR42, R2 ;  /* 0x00000000022a72ca */ /* 0x000fe200000e0000 */
[----:B------:R-:W-:Y:S01]  /*32a0*/  IMAD.MOV.U32 R10, RZ, RZ, RZ ;  /* 0x000000ffff0a7224 */ /* 0x000fe200078e00ff */
[----:B------:R-:W-:Y:S01]  /*32b0*/  UMOV UR46, URZ ;  /* 0x000000ff002e7c82 */ /* 0x000fe20008000000 */
[----:B------:R-:W-:Y:S01]  /*32c0*/  UMOV UR39, URZ ;  /* 0x000000ff00277c82 */ /* 0x000fe20008000000 */
[----:B--2---:R-:W-:Y:S01]  /*32d0*/  ULEA UR41, UR4, UR41, 0x18 ;  /* 0x0000002904297291 */ /* 0x004fe2000f8ec0ff */
[----:B------:R-:W-:Y:S01]  /*32e0*/  UMOV UR62, 0x0 ;  /* 0x00000000003e7882 */ /* 0x000fe20000000000 */
[----:B------:R-:W-:-:S02]  /*32f0*/  UMOV UR63, 0x8200910 ;  /* 0x08200910003f7882 */ /* 0x000fc40000000000 */
[----:B------:R-:W-:Y:S02]  /*3300*/  UIADD3 UR5, UPT, UPT, UR41, 0x8400, URZ ;  /* 0x0000840029057890 */ /* 0x000fe4000fffe0ff */
[----:B------:R-:W-:Y:S02]  /*3310*/  UIADD3 UR4, UPT, UPT, UR41, 0x20400, URZ ;  /* 0x0002040029047890 */ /* 0x000fe4000fffe0ff */
[----:B---3--:R-:W-:Y:S01]  /*3320*/  UIADD3 UR6, UPT, UPT, UR6, 0x3f, URZ ;  /* 0x0000003f06067890 */ /* 0x008fe2000fffe0ff */
[----:B-1----:R-:W1:Y:S01]  /*3330*/  LDS R0, [UR41+0x130] ;  /* 0x00013029ff007984 */ /* 0x002e620008000800 */
[----:B------:R-:W-:Y:S02]  /*3340*/  USHF.R.U32.HI UR5, URZ, 0x4, UR5 ;  /* 0x00000004ff057899 */ /* 0x000fe40008011605 */
[----:B------:R-:W-:Y:S02]  /*3350*/  USHF.R.S32.HI UR47, URZ, 0x1f, UR6 ;  /* 0x0000001fff2f7899 */ /* 0x000fe40008011406 */
[----:B------:R-:W-:-:S02]  /*3360*/  USHF.R.U32.HI UR4, URZ, 0x4, UR4 ;  /* 0x00000004ff047899 */ /* 0x000fc40008011604 */
[----:B------:R-:W-:Y:S02]  /*3370*/  ULEA.HI UR47, UR47, UR6, URZ, 0x6 ;  /* 0x000000062f2f7291 */ /* 0x000fe4000f8f30ff */
[----:B------:R-:W-:Y:S02]  /*3380*/  ULOP3.LUT UR5, UR5, 0x3fff, URZ, 0xc0, !UPT ;  /* 0x00003fff05057892 */ /* 0x000fe4000f8ec0ff */
[----:B------:R-:W-:Y:S02]  /*3390*/  USHF.R.S32.HI UR47, URZ, 0x6, UR47 ;  /* 0x00000006ff2f7899 */ /* 0x000fe4000801142f */
[----:B------:R-:W-:Y:S02]  /*33a0*/  ULOP3.LUT UR4, UR4, 0x3fff, URZ, 0xc0, !UPT ;  /* 0x00003fff04047892 */ /* 0x000fe4000f8ec0ff */
[----:B------:R-:W-:Y:S01]  /*33b0*/  UISETP.LT.AND UP0, UPT, UR47, 0x1, UPT ;  /* 0x000000012f00788c */ /* 0x000fe2000bf01270 */
[----:B------:R-:W-:Y:S01]  /*33c0*/  UMOV UR60, 0x0 ;  /* 0x00000000003c7882 */ /* 0x000fe20000000000 */
[----:B------:R-:W-:-:S02]  /*33d0*/  UMOV UR61, 0x8200910 ;  /* 0x08200910003d7882 */ /* 0x000fc40000000000 */
[----:B------:R-:W-:Y:S01]  /*33e0*/  USEL UR64, UR47, 0x1, !UP0 ;  /* 0x000000012f407887 */ /* 0x000fe2000c000000 */
[----:B------:R-:W-:Y:S01]  /*33f0*/  UMOV UR58, 0x0 ;  /* 0x00000000003a7882 */ /* 0x000fe20000000000 */
[----:B------:R-:W-:Y:S01]  /*3400*/  UMOV UR59, 0x8200910 ;  /* 0x08200910003b7882 */ /* 0x000fe20000000000 */
[----:B------:R-:W-:Y:S01]  /*3410*/  UMOV UR56, 0x0 ;  /* 0x0000000000387882 */ /* 0x000fe20000000000 */
[----:B------:R-:W-:Y:S01]  /*3420*/  UMOV UR57, 0x8200910 ;  /* 0x0820091000397882 */ /* 0x000fe20000000000 */
[----:B------:R-:W-:Y:S01]  /*3430*/  UMOV UR54, 0x0 ;  /* 0x0000000000367882 */ /* 0x000fe20000000000 */
[----:B------:R-:W-:Y:S01]  /*3440*/  UMOV UR55, 0x8200910 ;  /* 0x0820091000377882 */ /* 0x000fe20000000000 */
[----:B------:R-:W-:Y:S01]  /*3450*/  UMOV UR52, 0x0 ;  /* 0x0000000000347882 */ /* 0x000fe20000000000 */
[----:B------:R-:W-:Y:S01]  /*3460*/  UMOV UR53, 0x8200910 ;  /* 0x0820091000357882 */ /* 0x000fe20000000000 */
[----:B------:R-:W-:Y:S02]  /*3470*/  ULOP3.LUT UR43, UR5, 0x10000, URZ, 0xfc, !UPT ;  /* 0x00010000052b7892 */ /* 0x000fe4000f8efcff */
[----:B------:R-:W-:-:S02]  /*3480*/  ULOP3.LUT UR44, UR4, 0x10000, URZ, 0xfc, !UPT ;  /* 0x00010000042c7892 */ /* 0x000fc4000f8efcff */
[----:B------:R-:W-:Y:S02]  /*3490*/  UIADD3 UR64, UPT, UPT, -UR64, URZ, URZ ;  /* 0x000000ff40407290 */ /* 0x000fe4000fffe1ff */
[----:B----4-:R-:W-:Y:S01]  /*34a0*/  UISETP.GE.AND UP4, UPT, UR7, 0x1, UPT ;  /* 0x000000010700788c */ /* 0x010fe2000bf86270 */
[----:B------:R-:W-:Y:S01]  /*34b0*/  UMOV UR50, 0x0 ;  /* 0x0000000000327882 */ /* 0x000fe20000000000 */
[----:B------:R-:W-:Y:S01]  /*34c0*/  UMOV UR51, 0x8200910 ;  /* 0x0820091000337882 */ /* 0x000fe20000000000 */
[----:B------:R-:W-:Y:S01]  /*34d0*/  UMOV UR48, 0x0 ;  /* 0x0000000000307882 */ /* 0x000fe20000000000 */
[----:B-1----:R-:W-:Y:S01]  /*34e0*/  R2UR UR65, R0 ;  /* 0x00000000004172ca */ /* 0x002fe200000e0000 */
[----:B------:R-:W-:-:S14]  /*34f0*/  UMOV UR49, 0x8200910 ;  /* 0x0820091000317882 */ /* 0x000fdc0000000000 */
.L_x_65:
[----:B------:R-:W-:Y:S02]  /*3500*/  LEA R0, R10, UR41, 0x3 ;  /* 0x000000290a007c11 */ /* 0x000fe4000f8e18ff */
[----:B------:R-:W-:Y:S02]  /*3510*/  SHF.L.U32 R2, R9, 0x1f, RZ ;  /* 0x0000001f09027819 */ /* 0x000fe400000006ff */
[----:B------:R-:W-:Y:S01]  /*3520*/  PLOP3.LUT P0, PT, PT, PT, UP4, 0x80, 0x8 ;  /* 0x000000000008781c */ /* 0x000fe20003f0f048 */
[----:B------:R-:W-:Y:S01]  /*3530*/  VIADD R3, R0, 0x90 ;  /* 0x0000009000037836 */ /* 0x000fe20000000000 */
[----:B-1----:R-:W1:Y:S02]  /*3540*/  SYNCS.PHASECHK.TRANS64.TRYWAIT P1, [R0+URZ+0x80], R2 ;  /* 0x00008002000075a7 */ /* 0x002e6400080211ff */
[----:B-1-3--:R-:W-:Y:S09]  /*3550*/  @!P1 BRA `(.L_x_59) ;  /* 0x0000008400589947 */ /* 0x00aff20003800000 */
.L_x_186:
[----:B------:R-:W-:Y:S01]  /*3560*/  LEA R4, R10, UR41, 0x4 ;  /* 0x000000290a047c11 */ /* 0x000fe2000f8e20ff */
[----:B------:R-:W-:Y:S01]  /*3570*/  @UP4 ULEA UR4, UR39, UR41, 0x3 ;  /* 0x0000002927044291 */ /* 0x000fe2000f8e18ff */
[----:B------:R-:W-:Y:S01]  /*3580*/  PLOP3.LUT P2, PT, PT, PT, PT, 0x80, 0x8 ;  /* 0x000000000008781c */ /* 0x000fe20003f4f070 */
[----:B------:R-:W-:Y:S01]  /*3590*/  ULEA UR45, UR46, UR41, 0x3 ;  /* 0x000000292e2d7291 */ /* 0x000fe2000f8e18ff */
[----:B------:R-:W-:Y:S01]  /*35a0*/  PRMT R3, RZ, 0x654, R3 ;  /* 0x00000654ff037816 */ /* 0x000fe20000000003 */
[----:B------:R-:W-:Y:S01]  /*35b0*/  ULEA UR36, UR46, UR65, 0x7 ;  /* 0x000000412e247291 */ /* 0x000fe2000f8e38ff */
[----:B------:R-:W2:Y:S01]  /*35c0*/  LDS.128 R4, [R4+0x110] ;  /* 0x0001100004047984 */ /* 0x000ea20000000c00 */
[----:B-1----:R-:W-:Y:S02]  /*35d0*/  @P0 SHF.L.U32 R2, R8, 0x1f, RZ ;  /* 0x0000001f08020819 */ /* 0x002fe400000006ff */
[----:B------:R-:W-:Y:S01]  /*35e0*/  SHF.L.U32 R0, R11, 0x1f, RZ ;  /* 0x0000001f0b007819 */ /* 0x000fe200000006ff */
[----:B------:R-:W-:Y:S01]  /*35f0*/  @!PT LDS RZ, [RZ] ;  /* 0x00000000fffff984 */ /* 0x000fe20000000800 */
[----:B------:R-:W-:Y:S01]  /*3600*/  @!PT LDS RZ, [RZ] ;  /* 0x00000000fffff984 */ /* 0x000fe20000000800 */
[----:B------:R-:W-:Y:S01]  /*3610*/  @!PT LDS RZ, [RZ] ;  /* 0x00000000fffff984 */ /* 0x000fe20000000800 */
[----:B------:R-:W-:Y:S01]  /*3620*/  @!PT LDS RZ, [RZ] ;  /* 0x00000000fffff984 */ /* 0x000fe20000000800 */
[----:B------:R1:W-:Y:S06]  /*3630*/  MEMBAR.ALL.CTA ;  /* 0x0000000000007992 */ /* 0x0003ec0000008000 */
[----:B-1----:R-:W1:Y:S02]  /*3640*/  FENCE.VIEW.ASYNC.S ;  /* 0x00000000000073c6 */ /* 0x002e640000000000 */
[----:B-1----:R1:W-:Y:S01]  /*3650*/  SYNCS.ARRIVE.TRANS64.RED.A1T0 RZ, [R3+URZ], RZ ;  /* 0x000000ff03ff79a7 */ /* 0x0023e200081004ff */
[----:B------:R1:W3:Y:S01]  /*3660*/  @P0 SYNCS.PHASECHK.TRANS64.TRYWAIT P2, [UR4], R2 ;  /* 0x00000002ff0005a7 */ /* 0x0002e20008041104 */
[----:B--2---:R-:W-:Y:S01]  /*3670*/  LOP3.LUT P1, RZ, R6, 0x1, RZ, 0xc0, !PT ;  /* 0x0000000106ff7812 */ /* 0x004fe2000782c0ff */
[----:B------:R-:W2:Y:S02]  /*3680*/  SYNCS.PHASECHK.TRANS64.TRYWAIT P0, [UR45+0xc0], R0 ;  /* 0x0000c000ff0075a7 */ /* 0x000ea4000800112d */
[----:B-123--:R-:W-:Y:S10]  /*3690*/  @!P0 BRA `(.L_x_60) ;  /* 0x00000084001c8947 */ /* 0x00eff40003800000 */
.L_x_188:
[----:B------:R-:W-:Y:S01]  /*36a0*/  IADD3 R10, PT, PT, R10, 0x1, RZ ;  /* 0x000000010a0a7810 */ /* 0x000fe20007ffe0ff */
[----:B------:R-:W-:Y:S06]  /*36b0*/  BRA.U !UP4, `(.L_x_61) ;  /* 0x000000050c107547 */ /* 0x000fec000b800000 */
[----:B------:R-:W-:Y:S01]  /*36c0*/  UPLOP3.LUT UP2, UPT, UPT, UPT, UPT, 0x40, 0x4 ;  /* 0x000000000004789c */ /* 0x000fe20003f4e870 */
[----:B------:R-:W-:Y:S01]  /*36d0*/  UMOV UR38, UR64 ;  /* 0x0000004000267c82 */ /* 0x000fe20008000000 */
[----:B------:R-:W-:Y:S01]  /*36e0*/  UMOV UR37, UR47 ;  /* 0x0000002f00257c82 */ /* 0x000fe20008000000 */
[----:B------:R-:W-:-:S08]  /*36f0*/  UMOV UR5, UR39 ;  /* 0x0000002700057c82 */ /* 0x000fd00008000000 */
.L_x_64:
[----:B------:R-:W-:Y:S02]  /*3700*/  UIADD3 UR38, UPT, UPT, UR38, 0x1, URZ ;  /* 0x0000000126267890 */ /* 0x000fe4000fffe0ff */
[----:B------:R-:W-:Y:S02]  /*3710*/  ULEA UR7, UR5, UR41, 0x3 ;  /* 0x0000002905077291 */ /* 0x000fe4000f8e18ff */
[----:B------:R-:W-:Y:S01]  /*3720*/  UISETP.NE.AND UP3, UPT, UR38, URZ, UPT ;  /* 0x000000ff2600728c */ /* 0x000fe2000bf65270 */
[----:B--23--:R-:W-:Y:S10]  /*3730*/  @P2 BRA `(.L_x_62) ;  /* 0x00000000000c2947 */ /* 0x00cff40003800000 */
[----:B-1----:R-:W-:Y:S04]  /*3740*/  SHF.L.U32 R2, R8, 0x1f, RZ ;  /* 0x0000001f08027819 */ /* 0x002fe800000006ff */
[----:B------:R-:W1:Y:S02]  /*3750*/  SYNCS.PHASECHK.TRANS64.TRYWAIT P0, [UR7], R2 ;  /* 0x00000002ff0075a7 */ /* 0x000e640008001107 */
[----:B-1----:R-:W-:Y:S05]  /*3760*/  @!P0 BRA `(.L_x_63) ;  /* 0x0000008400008947 */ /* 0x002fea0003800000 */
.L_x_62:
[----:B------:R-:W-:Y:S01]  /*3770*/  UISETP.NE.AND UP0, UPT, UR37, 0x1, UPT ;  /* 0x000000012500788c */ /* 0x000fe2000bf05270 */
[----:B------:R-:W-:Y:S01]  /*3780*/  PLOP3.LUT P2, PT, PT, PT, PT, 0x80, 0x8 ;  /* 0x000000000008781c */ /* 0x000fe20003f4f070 */
[----:B------:R-:W-:Y:S02]  /*3790*/  UIADD3 UR4, UPT, UPT, UR5, 0x1, URZ ;  /* 0x0000000105047890 */ /* 0x000fe4000fffe0ff */
[----:B------:R-:W-:Y:S02]  /*37a0*/  UIADD3 UR40, UPT, UPT, UR7, 0x18, URZ ;  /* 0x0000001807287890 */ /* 0x000fe4000fffe0ff */
[----:B------:R-:W-:Y:S01]  /*37b0*/  UISETP.NE.AND UP1, UPT, UR4, 0x3, UPT ;  /* 0x000000030400788c */ /* 0x000fe2000bf25270 */
[----:B------:R-:W-:Y:S01]  /*37c0*/  PLOP3.LUT P0, PT, PT, PT, UP0, 0x80, 0x8 ;  /* 0x000000000008781c */ /* 0x000fe20003f0f008 */
[----:B------:R-:W-:Y:S02]  /*37d0*/  UIADD3 UR37, UPT, UPT, UR37, -0x1, URZ ;  /* 0xffffffff25257890 */ /* 0x000fe4000fffe0ff */
[----:B------:R-:W-:Y:S02]  /*37e0*/  USEL UR6, URZ, 0x1, UP1 ;  /* 0x00000001ff067887 */ /* 0x000fe40008800000 */
[----:B------:R-:W-:Y:S01]  /*37f0*/  USEL UR39, UR4, URZ, UP1 ;  /* 0x000000ff04277287 */ /* 0x000fe20008800000 */
[----:B------:R-:W-:Y:S01]  /*3800*/  UMOV UR7, 0x40004040 ;  /* 0x4000404000077882 */ /* 0x000fe20000000000 */
[----:B------:R-:W-:Y:S02]  /*3810*/  UMOV UR35, 0x40004040 ;  /* 0x4000404000237882 */ /* 0x000fe40000000000 */
[----:B------:R-:W-:Y:S01]  /*3820*/  @UP0 ULEA UR4, UR39, UR41, 0x3 ;  /* 0x0000002927040291 */ /* 0x000fe2000f8e18ff */
[----:B------:R-:W-:Y:S01]  /*3830*/  LOP3.LUT R8, R8, UR6, RZ, 0x3c, !PT ;  /* 0x0000000608087c12 */ /* 0x000fe2000f8e3cff */
[----:B------:R-:W-:Y:S01]  /*3840*/  ULEA UR6, UR5, UR44, 0xb ;  /* 0x0000002c05067291 */ /* 0x000fe2000f8e58ff */
[----:B------:R-:W-:Y:S02]  /*3850*/  UMOV UR33, 0x40004040 ;  /* 0x4000404000217882 */ /* 0x000fe40000000000 */
[----:B-1----:R-:W-:Y:S01]  /*3860*/  @P0 SHF.L.U32 R0, R8, 0x1f, RZ ;  /* 0x0000001f08000819 */ /* 0x002fe200000006ff */
[----:B------:R-:W-:Y:S02]  /*3870*/  UIADD3 UR34, UPT, UPT, UR6, 0x2, URZ ;  /* 0x0000000206227890 */ /* 0x000fe4000fffe0ff */
[----:B------:R-:W-:Y:S01]  /*3880*/  UIADD3 UR30, UPT, UPT, UR6, 0x4, URZ ;  /* 0x00000004061e7890 */ /* 0x000fe2000fffe0ff */
[----:B------:R2:W3:Y:S01]  /*3890*/  @P0 SYNCS.PHASECHK.TRANS64.TRYWAIT P2, [UR4], R0 ;  /* 0x00000000ff0005a7 */ /* 0x0004e20008041104 */
[----:B------:R-:W-:Y:S02]  /*38a0*/  ULEA UR4, UR5, UR43, 0xb ;  /* 0x0000002b05047291 */ /* 0x000fe4000f8e58ff */
[----:B------:R-:W-:Y:S02]  /*38b0*/  UIADD3 UR26, UPT, UPT, UR6, 0x6, URZ ;  /* 0x00000006061a7890 */ /* 0x000fe4000fffe0ff */
        /* <DEDUP_REMOVED lines=10> */
[----:B------:R-:W-:Y:S01]  /*3960*/  UIADD3 UR8, UPT, UPT, UR4, 0x406, URZ ;  /* 0x0000040604087890 */ /* 0x000fe2000fffe0ff */
[----:B------:R-:W-:Y:S01]  /*3970*/  UMOV UR5, 0x40004040 ;  /* 0x4000404000057882 */ /* 0x000fe20000000000 */
[----:B------:R-:W-:Y:S01]  /*3980*/  UMOV UR31, 0x40004040 ;  /* 0x40004040001f7882 */ /* 0x000fe20000000000 */
[----:B------:R1:W-:Y:S01]  /*3990*/  UTCHMMA gdesc[UR4], gdesc[UR6], tmem[UR36], tmem[UR62], idesc[UR63], UP2 ;  /* 0x00ff3e06040075ea */ /* 0x0003e20009000024 */
[----:B------:R-:W-:Y:S01]  /*39a0*/  UPLOP3.LUT UP2, UPT, UPT, UPT, UPT, 0x80, 0x8 ;  /* 0x000000000008789c */ /* 0x000fe20003f4f070 */
[----:B------:R2:W-:Y:S01]  /*39b0*/  UTCHMMA gdesc[UR32], gdesc[UR34], tmem[UR36], tmem[UR60], idesc[UR61], UPT ;  /* 0x00ff3c22200075ea */ /* 0x0005e2000b800024 */
[----:B------:R-:W-:Y:S01]  /*39c0*/  UMOV UR29, 0x40004040 ;  /* 0x40004040001d7882 */ /* 0x000fe20000000000 */
[----:B------:R-:W-:Y:S01]  /*39d0*/  UMOV UR27, 0x40004040 ;  /* 0x40004040001b7882 */ /* 0x000fe20000000000 */
        /* <DEDUP_REMOVED lines=12> */
[----:B------:R-:W-:Y:S01]  /*3aa0*/  UMOV UR9, 0x40004040 ;  /* 0x4000404000097882 */ /* 0x000fe20000000000 */
[----:B------:R2:W-:Y:S01]  /*3ab0*/  UTCHMMA gdesc[UR12], gdesc[UR14], tmem[UR36], tmem[UR50], idesc[UR51], UPT ;  /* 0x00ff320e0c0075ea */ /* 0x0005e2000b800024 */
[----:B------:R2:W-:Y:S01]  /*3ac0*/  UTCHMMA gdesc[UR8], gdesc[UR10], tmem[UR36], tmem[UR48], idesc[UR49], UPT ;  /* 0x00ff300a080075ea */ /* 0x0005e2000b800024 */
[----:B------:R2:W-:Y:S01]  /*3ad0*/  UTCBAR.MULTICAST [UR40], URZ, UR42 ;  /* 0x000000ff280073e9 */ /* 0x0005e2000800082a */
[----:B-1----:R-:W-:Y:S01]  /*3ae0*/  UMOV UR5, UR39 ;  /* 0x0000002700057c82 */ /* 0x002fe20008000000 */
[----:B------:R-:W-:Y:S05]  /*3af0*/  BRA.U UP3, `(.L_x_64) ;  /* 0xfffffffd03007547 */ /* 0x000fea000b83ffff */
.L_x_61:
[----:B------:R-:W-:Y:S01]  /*3b00*/  UIADD3 UR4, UPT, UPT, UR46, 0x1, URZ ;  /* 0x000000012e047890 */ /* 0x000fe2000fffe0ff */
[C---:B------:R-:W-:Y:S01]  /*3b10*/  ISETP.NE.AND P0, PT, R10.reuse, 0x2, PT ;  /* 0x000000020a00780c */ /* 0x040fe20003f05270 */
[----:B------:R-:W-:Y:S02]  /*3b20*/  UIADD3 UR5, UPT, UPT, UR45, 0xa0, URZ ;  /* 0x000000a02d057890 */ /* 0x000fe4000fffe0ff */
[----:B------:R-:W-:Y:S01]  /*3b30*/  UISETP.NE.AND UP0, UPT, UR4, 0x4, UPT ;  /* 0x000000040400788c */ /* 0x000fe2000bf05270 */
[----:B-12---:R-:W-:Y:S02]  /*3b40*/  SEL R0, RZ, 0x1, P0 ;  /* 0x00000001ff007807 */ /* 0x006fe40000000000 */
[----:B------:R-:W-:Y:S01]  /*3b50*/  SEL R10, R10, RZ, P0 ;  /* 0x000000ff0a0a7207 */ /* 0x000fe20000000000 */
[----:B------:R-:W-:Y:S01]  /*3b60*/  USEL UR6, URZ, 0x1, UP0 ;  /* 0x00000001ff067887 */ /* 0x000fe20008000000 */
[----:B------:R-:W-:Y:S01]  /*3b70*/  LOP3.LUT R9, R9, R0, RZ, 0x3c, !PT ;  /* 0x0000000009097212 */ /* 0x000fe200078e3cff */
[----:B------:R-:W-:Y:S01]  /*3b80*/  USEL UR46, UR4, URZ, UP0 ;  /* 0x000000ff042e7287 */ /* 0x000fe20008000000 */
[----:B------:R1:W-:Y:S03]  /*3b90*/  UTCBAR [UR5], URZ ;  /* 0x000000ff050073e9 */ /* 0x0003e600080000ff */
[----:B------:R-:W-:Y:S01]  /*3ba0*/  LOP3.LUT R11, R11, UR6, RZ, 0x3c, !PT ;  /* 0x000000060b0b7c12 */ /* 0x000fe2000f8e3cff */
[----:B------:R-:W-:Y:S07]  /*3bb0*/  @P1 BRA `(.L_x_65) ;  /* 0xfffffff800501947 */ /* 0x000fee000383ffff */
[----:B------:R-:W2:Y:S01]  /*3bc0*/  S2UR UR8, SR_CgaCtaId ;  /* 0x00000000000879c3 */ /* 0x000ea20000008800 */
[----:B------:R-:W-:Y:S01]  /*3bd0*/  ELECT P0, URZ, PT ;  /* 0x0000000000ff782f */ /* 0x000fe20003800000 */
[----:B------:R-:W-:Y:S01]  /*3be0*/  IMAD.MOV.U32 R0, RZ, RZ, 0x1 ;  /* 0x00000001ff007424 */ /* 0x000fe200078e00ff */
[----:B------:R-:W-:Y:S01]  /*3bf0*/  UIADD3 UR41, UPT, UPT, UR41, 0xc0, URZ ;  /* 0x000000c029297890 */ /* 0x000fe2000fffe0ff */
[----:B------:R-:W-:Y:S01]  /*3c00*/  SHF.L.U32 R2, R11, 0x1f, RZ ;  /* 0x0000001f0b027819 */ /* 0x000fe200000006ff */
[----:B------:R-:W-:-:S03]  /*3c10*/  UMOV UR4, 0x40 ;  /* 0x0000004000047882 */ /* 0x000fc60000000000 */
[----:B------:R-:W-:Y:S01]  /*3c20*/  UVIRTCOUNT.DEALLOC.SMPOOL 0x80 ;  /* 0x000000800000784c */ /* 0x000fe20000000000 */
[----:B--2---:R-:W-:Y:S02]  /*3c30*/  ULEA UR8, UR8, UR4, 0x18 ;  /* 0x0000000408087291 */ /* 0x004fe4000f8ec0ff */
[----:B------:R-:W-:-:S07]  /*3c40*/  ULEA UR4, UR46, UR41, 0x3 ;  /* 0x000000292e047291 */ /* 0x000fce000f8e18ff */
[----:B------:R2:W-:Y:S02]  /*3c50*/  @P0 STS.U8 [UR8+0x1c], R0 ;  /* 0x00001c00ff000988 */ /* 0x0005e40008000008 */
[----:B------:R-:W4:Y:S02]  /*3c60*/  SYNCS.PHASECHK.TRANS64.TRYWAIT P0, [UR4], R2 ;  /* 0x00000002ff0075a7 */ /* 0x000f240008001104 */
[----:B--2-4-:R-:W-:Y:S05]  /*3c70*/  @!P0 BRA `(.L_x_66) ;  /* 0x0000007c00d48947 */ /* 0x014fea0003800000 */
.L_x_191:
[----:B------:R-:W-:-:S04]  /*3c80*/  UIADD3 UR4, UPT, UPT, UR46, 0x1, URZ ;  /* 0x000000012e047890 */ /* 0x000fc8000fffe0ff */
[----:B------:R-:W-:-:S04]  /*3c90*/  UISETP.NE.AND UP0, UPT, UR4, 0x4, UPT ;  /* 0x000000040400788c */ /* 0x000fc8000bf05270 */
[----:B------:R-:W-:Y:S02]  /*3ca0*/  USEL UR6, URZ, 0x1, UP0 ;  /* 0x00000001ff067887 */ /* 0x000fe40008000000 */
[----:B------:R-:W-:-:S04]  /*3cb0*/  USEL UR4, UR4, URZ, UP0 ;  /* 0x000000ff04047287 */ /* 0x000fc80008000000 */
[----:B-1----:R-:W-:Y:S01]  /*3cc0*/  ULEA UR5, UR4, UR41, 0x3 ;  /* 0x0000002904057291 */ /* 0x002fe2000f8e18ff */
[----:B--2---:R-:W-:-:S04]  /*3cd0*/  LOP3.LUT R2, R11, UR6, RZ, 0x3c, !PT ;  /* 0x000000060b027c12 */ /* 0x004fc8000f8e3cff */
[----:B------:R-:W-:-:S04]  /*3ce0*/  SHF.L.U32 R3, R2, 0x1f, RZ ;  /* 0x0000001f02037819 */ /* 0x000fc800000006ff */
[----:B------:R-:W1:Y:S02]  /*3cf0*/  SYNCS.PHASECHK.TRANS64.TRYWAIT P0, [UR5], R3 ;  /* 0x00000003ff0075a7 */ /* 0x000e640008001105 */
[----:B-1----:R-:W-:Y:S05]  /*3d00*/  @!P0 BRA `(.L_x_67) ;  /* 0x0000007c00c88947 */ /* 0x002fea0003800000 */
.L_x_193:
        /* <DEDUP_REMOVED lines=9> */
.L_x_195:
[----:B------:R-:W-:-:S04]  /*3da0*/  UIADD3 UR4, UPT, UPT, UR4, 0x1, URZ ;  /* 0x0000000104047890 */ /* 0x000fc8000fffe0ff */
[----:B------:R-:W-:-:S04]  /*3db0*/  UISETP.NE.AND UP0, UPT, UR4, 0x4, UPT ;  /* 0x000000040400788c */ /* 0x000fc8000bf05270 */
[----:B------:R-:W-:Y:S02]  /*3dc0*/  USEL UR5, URZ, 0x1, UP0 ;  /* 0x00000001ff057887 */ /* 0x000fe40008000000 */
[----:B------:R-:W-:-:S04]  /*3dd0*/  USEL UR4, UR4, URZ, UP0 ;  /* 0x000000ff04047287 */ /* 0x000fc80008000000 */
[----:B------:R-:W-:Y:S01]  /*3de0*/  ULEA UR4, UR4, UR41, 0x3 ;  /* 0x0000002904047291 */ /* 0x000fe2000f8e18ff */
[----:B------:R-:W-:-:S04]  /*3df0*/  LOP3.LUT R2, R2, UR5, RZ, 0x3c, !PT ;  /* 0x0000000502027c12 */ /* 0x000fc8000f8e3cff */
[----:B------:R-:W-:-:S04]  /*3e00*/  SHF.L.U32 R2, R2, 0x1f, RZ ;  /* 0x0000001f02027819 */ /* 0x000fc800000006ff */
[----:B------:R-:W2:Y:S02]  /*3e10*/  SYNCS.PHASECHK.TRANS64.TRYWAIT P0, [UR4], R2 ;  /* 0x00000002ff0075a7 */ /* 0x000ea40008001104 */
[----:B--2---:R-:W-:Y:S05]  /*3e20*/  @!P0 BRA `(.L_x_69) ;  /* 0x0000007c00b08947 */ /* 0x004fea0003800000 */
.L_x_197:
[----:B------:R-:W-:Y:S01]  /*3e30*/  NOP ;  /* 0x0000000000007918 */ /* 0x000fe20000000000 */
[----:B-1----:R-:W1:Y:S01]  /*3e40*/  LDS R0, [UR8+0x14] ;  /* 0x00001408ff007984 */ /* 0x002e620008000800 */
[----:B------:R-:W-:Y:S01]  /*3e50*/  ULOP3.LUT UR4, UR65, 0xffff, URZ, 0xc0, !UPT ;  /* 0x0000ffff41047892 */ /* 0x000fe2000f8ec0ff */
[----:B------:R-:W-:Y:S01]  /*3e60*/  UMOV UR5, 0xffff ;  /* 0x0000ffff00057882 */ /* 0x000fe20000000000 */
[----:B------:R-:W-:Y:S02]  /*3e70*/  UMOV UR6, 0x1 ;  /* 0x0000000100067882 */ /* 0x000fe40000000000 */
[----:B------:R-:W-:-:S04]  /*3e80*/  USHF.R.U32.HI UR4, URZ, 0x5, UR4 ;  /* 0x00000005ff047899 */ /* 0x000fc80008011604 */
[----:B------:R-:W-:Y:S02]  /*3e90*/  USHF.L.U32 UR5, UR5, UR4, URZ ;  /* 0x0000000405057299 */ /* 0x000fe400080006ff */
[----:B------:R-:W-:-:S04]  /*3ea0*/  USHF.L.U32 UR4, UR6, UR4, URZ ;  /* 0x0000000406047299 */ /* 0x000fc800080006ff */
[----:B-1----:R-:W-:-:S04]  /*3eb0*/  LOP3.LUT R0, R0, UR5, RZ, 0xc0, !PT ;  /* 0x0000000500007c12 */ /* 0x002fc8000f8ec0ff */
[----:B------:R-:W-:-:S13]  /*3ec0*/  ISETP.NE.AND P0, PT, R0, UR5, PT ;  /* 0x0000000500007c0c */ /* 0x000fda000bf05270 */
[----:B------:R-:W-:Y:S05]  /*3ed0*/  @P0 BRA `(.L_x_70) ;  /* 0x0000000000580947 */ /* 0x000fea0003800000 */
[----:B------:R-:W1:Y:S02]  /*3ee0*/  LDS R0, [UR8+0x18] ;  /* 0x00001808ff007984 */ /* 0x000e640008000800 */
[----:B-1----:R-:W-:-:S04]  /*3ef0*/  LOP3.LUT R0, R0, UR4, RZ, 0xc0, !PT ;  /* 0x0000000400007c12 */ /* 0x002fc8000f8ec0ff */
[----:B------:R-:W-:-:S13]  /*3f00*/  ISETP.NE.AND P0, PT, R0, UR4, PT ;  /* 0x0000000400007c0c */ /* 0x000fda000bf05270 */
[----:B------:R-:W-:Y:S05]  /*3f10*/  @P0 BRA `(.L_x_71) ;  /* 0x00000000003c0947 */ /* 0x000fea0003800000 */
[----:B------:R-:W1:Y:S01]  /*3f20*/  S2R R2, SR_LANEID ;  /* 0x0000000000027919 */ /* 0x000e620000000000 */
[----:B------:R-:W-:-:S06]  /*3f30*/  ULOP3.LUT UR5, URZ, UR5, URZ, 0x33, !UPT ;  /* 0x00000005ff057292 */ /* 0x000fcc000f8e33ff */
[----:B------:R-:W-:-:S04]  /*3f40*/  IMAD.U32 R0, RZ, RZ, UR5 ;  /* 0x00000005ff007e24 */ /* 0x000fc8000f8e00ff */
[----:B------:R2:W4:Y:S02]  /*3f50*/  REDUX UR7, R0 ;  /* 0x00000000000773c4 */ /* 0x0005240000000000 */
[----:B------:R1:W-:Y:S01]  /*3f60*/  UTCATOMSWS.AND URZ, UR5 ;  /* 0x0000000500ff79e3 */ /* 0x0003e20008000000 */
[----:B--2---:R-:W-:Y:S01]  /*3f70*/  LOP3.LUT R0, RZ, UR4, RZ, 0x33, !PT ;  /* 0x00000004ff007c12 */ /* 0x004fe2000f8e33ff */
[----:B------:R-:W-:Y:S02]  /*3f80*/  VOTEU.ANY UR4, UPT, PT ;  /* 0x0000000000047886 */ /* 0x000fe400038e0100 */
[----:B------:R-:W-:Y:S02]  /*3f90*/  UFLO.U32 UR4, UR4 ;  /* 0x00000004000472bd */ /* 0x000fe400080e0000 */
[----:B------:R-:W2:Y:S04]  /*3fa0*/  REDUX UR6, R0 ;  /* 0x00000000000673c4 */ /* 0x000ea80000000000 */
[----:B-1----:R-:W-:-:S02]  /*3fb0*/  ISETP.EQ.U32.AND P0, PT, R2, UR4, PT ;  /* 0x0000000402007c0c */ /* 0x002fc4000bf02070 */
[----:B----4-:R-:W-:-:S11]  /*3fc0*/  MOV R2, UR7 ;  /* 0x0000000700027c02 */ /* 0x010fd60008000f00 */
[----:B------:R1:W-:Y:S01]  /*3fd0*/  @P0 ATOMS.AND RZ, [UR8+0x14], R2 ;  /* 0x00001402ffff098c */ /* 0x0003e2000a800008 */
[----:B--2---:R-:W-:-:S05]  /*3fe0*/  IMAD.U32 R0, RZ, RZ, UR6 ;  /* 0x00000006ff007e24 */ /* 0x004fca000f8e00ff */
[----:B------:R1:W-:Y:S01]  /*3ff0*/  @P0 ATOMS.AND RZ, [UR8+0x18], R0 ;  /* 0x00001800ffff098c */ /* 0x0003e2000a800008 */
[----:B------:R-:W-:Y:S05]  /*4000*/  BRA `(.L_x_72) ;  /* 0x0000000000147947 */ /* 0x000fea0003800000 */
.L_x_71:
[----:B------:R-:W-:Y:S02]  /*4010*/  MOV R2, 0x4030 ;  /* 0x0000403000027802 */ /* 0x000fe40000000f00 */
[----:B---3-5:R-:W-:Y:S05]  /*4020*/  CALL.REL.NOINC `($__internal_0_$__cuda_sm10x_tcgen05_guardrail_trap_col_being_dealloced_not_returned_by_alloc) ;  /* 0x0000008400487944 */ /* 0x028fea0003c00000 */
[----:B------:R-:W-:Y:S05]  /*4030*/  BRA `(.L_x_72) ;  /* 0x0000000000087947 */ /* 0x000fea0003800000 */
.L_x_70:
[----:B------:R-:W-:Y:S02]  /*4040*/  MOV R2, 0x4060 ;  /* 0x0000406000027802 */ /* 0x000fe40000000f00 */
[----:B---3-5:R-:W-:Y:S05]  /*4050*/  CALL.REL.NOINC `($__internal_2_$__cuda_sm10x_tcgen05_guardrail_trap_unallocated_columns_being_dealloced) ;  /* 0x0000008400547944 */ /* 0x028fea0003c00000 */
.L_x_72:
[----:B------:R-:W-:Y:S01]  /*4060*/  NOP ;  /* 0x0000000000007918 */ /* 0x000fe20000000000 */
[----:B------:R-:W-:Y:S05]  /*4070*/  EXIT ;  /* 0x000000000000794d */ /* 0x000fea0003800000 */
.L_x_54:
[----:B------:R-:W-:-:S09]  /*4080*/  UISETP.NE.OR UP0, UPT, UR17, 0x3, !UP3 ;  /* 0x000000031100788c */ /* 0x000fd2000df05670 */
[----:B------:R-:W-:Y:S05]  /*4090*/  BRA.U UP0, `(.L_x_73) ;  /* 0x0000001500c47547 */ /* 0x000fea000b800000 */
[----:B------:R-:W1:Y:S01]  /*40a0*/  LDCU UR37, c[0x0][0x370] ;  /* 0x00006e00ff2577ac */ /* 0x000e620008000800 */
[----:B------:R-:W2:Y:S01]  /*40b0*/  LDC.64 R16, c[0x0][0x348] ;  /* 0x0000d200ff107b82 */ /* 0x000ea20000000a00 */
[----:B------:R-:W-:Y:S01]  /*40c0*/  HFMA2 R14, -RZ, RZ, 0, 0 ;  /* 0x00000000ff0e7431 */ /* 0x000fe200000001ff */
[----:B------:R-:W-:Y:S01]  /*40d0*/  MOV R13, RZ ;  /* 0x000000ff000d7202 */ /* 0x000fe20000000f00 */
[----:B------:R-:W1:Y:S01]  /*40e0*/  LDCU.128 UR48, c[0x0][0xb10] ;  /* 0x00016200ff3077ac */ /* 0x000e620008000c00 */
[----:B------:R-:W-:Y:S01]  /*40f0*/  HFMA2 R7, -RZ, RZ, 0, 0.0078125 ;  /* 0x00002000ff077431 */ /* 0x000fe200000001ff */
[----:B------:R-:W3:Y:S03]  /*4100*/  LDCU UR31, c[0x0][0x374] ;  /* 0x00006e80ff1f77ac */ /* 0x000ee60008000800 */
[----:B------:R-:W4:Y:S01]  /*4110*/  LDC.64 R2, c[0x0][0x888] ;  /* 0x00022200ff027b82 */ /* 0x000f220000000a00 */
[----:B------:R-:W3:Y:S01]  /*4120*/  LDCU UR15, c[0x0][0xb0c] ;  /* 0x00016180ff0f77ac */ /* 0x000ee20008000800 */
[----:B------:R-:W2:Y:S06]  /*4130*/  LDCU UR46, c[0x0][0xb20] ;  /* 0x00016400ff2e77ac */ /* 0x000eac0008000800 */
[----:B------:R-:W4:Y:S01]  /*4140*/  LDC.64 R4, c[0x0][0x890] ;  /* 0x00022400ff047b82 */ /* 0x000f220000000a00 */
[----:B------:R-:W2:Y:S01]  /*4150*/  LDCU UR4, c[0x0][0xb30] ;  /* 0x00016600ff0477ac */ /* 0x000ea20008000800 */
[----:B-1----:R-:W-:-:S02]  /*4160*/  UIMAD.WIDE.U32 UR6, UR37, UR48, URZ ;  /* 0x00000030250672a5 */ /* 0x002fc4000f8e00ff */
[----:B---3--:R-:W-:Y:S01]  /*4170*/  UIMAD.WIDE.U32 UR8, UR31, UR51, URZ ;  /* 0x000000331f0872a5 */ /* 0x008fe2000f8e00ff */
[----:B------:R-:W-:Y:S01]  /*4180*/  UMOV UR21, 0x400 ;  /* 0x0000040000157882 */ /* 0x000fe20000000000 */
[----:B------:R-:W-:Y:S02]  /*4190*/  UPLOP3.LUT UP1, UPT, UPT, UPT, UPT, 0x40, 0x4 ;  /* 0x000000000004789c */ /* 0x000fe40003f2e870 */
[----:B------:R-:W-:Y:S01]  /*41a0*/  ULEA UR21, UR52, UR21, 0x18 ;  /* 0x0000001534157291 */ /* 0x000fe2000f8ec0ff */
[----:B------:R-:W-:Y:S02]  /*41b0*/  UMOV UR6, UR7 ;  /* 0x0000000700067c82 */ /* 0x000fe40008000000 */
[----:B------:R-:W-:Y:S01]  /*41c0*/  UMOV UR38, UR9 ;  /* 0x0000000900267c82 */ /* 0x000fe20008000000 */
[----:B------:R-:W-:Y:S02]  /*41d0*/  UISETP.GE.AND UP0, UPT, UR45, 0x1, UPT ;  /* 0x000000012d00788c */ /* 0x000fe4000bf06270 */
[----:B------:R-:W-:Y:S01]  /*41e0*/  UISETP.NE.AND UP4, UPT, UR45, 0x1, UPT ;  /* 0x000000012d00788c */ /* 0x000fe2000bf85270 */
[----:B------:R-:W1:Y:S01]  /*41f0*/  LDCU.64 UR22, c[0x0][0xb28] ;  /* 0x00016500ff1677ac */ /* 0x000e620008000a00 */
[----:B------:R-:W-:-:S02]  /*4200*/  UISETP.NE.AND UP6, UPT, UR15, 0x1, UPT ;  /* 0x000000010f00788c */ /* 0x000fc4000bfc5270 */
[----:B------:R-:W-:Y:S02]  /*4210*/  UISETP.NE.AND UP5, UPT, UR50, 0x1, UPT ;  /* 0x000000013200788c */ /* 0x000fe4000bfa5270 */
[----:B------:R-:W-:Y:S02]  /*4220*/  UIADD3 UR41, UPT, UPT, UR21, 0x30, URZ ;  /* 0x0000003015297890 */ /* 0x000fe4000fffe0ff */
[----:B------:R-:W-:Y:S02]  /*4230*/  UIADD3 UR33, UPT, UPT, UR21, 0x38, URZ ;  /* 0x0000003815217890 */ /* 0x000fe4000fffe0ff */
[----:B------:R-:W-:Y:S02]  /*4240*/  UIADD3 UR25, UPT, UPT, UR21, 0x40, URZ ;  /* 0x0000004015197890 */ /* 0x000fe4000fffe0ff */
[----:B------:R-:W-:Y:S02]  /*4250*/  UIADD3 UR17, UPT, UPT, UR21, 0x48, URZ ;  /* 0x0000004815117890 */ /* 0x000fe4000fffe0ff */
[----:B------:R-:W-:-:S02]  /*4260*/  USHF.R.U32.HI UR39, URZ, UR49, UR6 ;  /* 0x00000031ff277299 */ /* 0x000fc40008011606 */
[----:B--2---:R-:W-:Y:S02]  /*4270*/  USHF.R.U32.HI UR38, URZ, UR46, UR38 ;  /* 0x0000002eff267299 */ /* 0x004fe40008011626 */
[----:B------:R-:W-:-:S11]  /*4280*/  UISETP.NE.AND UP3, UPT, UR4, 0x1, UPT ;  /* 0x000000010400788c */ /* 0x000fd6000bf65270 */
.L_x_88:
[C---:B------:R-:W-:Y:S02]  /*4290*/  LEA R12, R14.reuse, UR21, 0x3 ;  /* 0x000000150e0c7c11 */ /* 0x040fe4000f8e18ff */
[----:B------:R-:W-:Y:S02]  /*42a0*/  SHF.L.U32 R0, R13, 0x1f, RZ ;  /* 0x0000001f0d007819 */ /* 0x000fe400000006ff */
[----:B------:R-:W-:Y:S02]  /*42b0*/  LEA R8, R14, UR21, 0x4 ;  /* 0x000000150e087c11 */ /* 0x000fe4000f8e20ff */
[----:B--2---:R-:W2:Y:S02]  /*42c0*/  SYNCS.PHASECHK.TRANS64.TRYWAIT P0, [R12+URZ+0x80], R0 ;  /* 0x000080000c0075a7 */ /* 0x004ea400080011ff */
[----:B--2---:R-:W-:Y:S05]  /*42d0*/  @!P0 BRA `(.L_x_74) ;  /* 0x00000078009c8947 */ /* 0x004fea0003800000 */
.L_x_198:
[----:B------:R-:W3:Y:S01]  /*42e0*/  LDS.128 R8, [R8+0x110] ;  /* 0x0001100008087984 */ /* 0x000ee20000000c00 */
[----:B------:R-:W-:Y:S01]  /*42f0*/  UISETP.GE.AND UP0, UPT, UR45, 0x1, UPT ;  /* 0x000000012d00788c */ /* 0x000fe2000bf06270 */
[----:B------:R-:W-:Y:S01]  /*4300*/  @!PT LDS RZ, [RZ] ;  /* 0x00000000fffff984 */ /* 0x000fe20000000800 */
[----:B------:R-:W-:Y:S01]  /*4310*/  @!PT LDS RZ, [RZ] ;  /* 0x00000000fffff984 */ /* 0x000fe20000000800 */
[----:B------:R-:W-:Y:S01]  /*4320*/  @!PT LDS RZ, [RZ] ;  /* 0x00000000fffff984 */ /* 0x000fe20000000800 */
[----:B------:R-:W-:Y:S01]  /*4330*/  @!PT LDS RZ, [RZ] ;  /* 0x00000000fffff984 */ /* 0x000fe20000000800 */
[----:B------:R1:W-:Y:S06]  /*4340*/  MEMBAR.ALL.CTA ;  /* 0x0000000000007992 */ /* 0x0003ec0000008000 */
[----:B-1----:R-:W1:Y:S01]  /*4350*/  FENCE.VIEW.ASYNC.S ;  /* 0x00000000000073c6 */ /* 0x002e620000000000 */
[----:B---3--:R-:W-:Y:S11]  /*4360*/  LOP3.LUT P0, RZ, R10, 0x1, RZ, 0xc0, !PT ;  /* 0x000000010aff7812 */ /* 0x008ff6000780c0ff */
[----:B------:R-:W-:Y:S02]  /*4370*/  @!UPT UIADD3 URZ, UPT, UPT, URZ, URZ, URZ ;  /* 0x000000fffffff290 */ /* 0x000fe4000fffe0ff */
[----:B-1----:R-:W-:Y:S01]  /*4380*/  VOTEU.ANY UP2, P0 ;  /* 0x0000000000ff7886 */ /* 0x002fe20000040100 */
[----:B------:R-:W-:Y:S11]  /*4390*/  PLOP3.LUT P0, PT, PT, PT, UP2, 0x80, 0x8 ;  /* 0x000000000008781c */ /* 0x000ff60003f0f028 */
[----:B------:R-:W-:Y:S02]  /*43a0*/  @!UPT UIADD3 URZ, UPT, UPT, URZ, URZ, URZ ;  /* 0x000000fffffff290 */ /* 0x000fe4000fffe0ff */
[----:B--2---:R-:W-:Y:S02]  /*43b0*/  @P0 SHF.R.U32.HI R0, RZ, 0x10, R9 ;  /* 0x00000010ff000819 */ /* 0x004fe40000011609 */
[----:B------:R-:W-:Y:S02]  /*43c0*/  @P0 MOV R6, R8 ;  /* 0x0000000800060202 */ /* 0x000fe40000000f00 */
[----:B------:R-:W-:Y:S01]  /*43d0*/  @P0 R2UR UR4, R0 ;  /* 0x00000000000402ca */ /* 0x000fe200000e0000 */
[----:B------:R-:W-:Y:S01]  /*43e0*/  VIADD R0, R12, 0x90 ;  /* 0x000000900c007836 */ /* 0x000fe20000000000 */
[----:B------:R-:W-:Y:S02]  /*43f0*/  @P0 LOP3.LUT R8, R9, 0xffff, RZ, 0xc0, !PT ;  /* 0x0000ffff09080812 */ /* 0x000fe400078ec0ff */
[----:B------:R-:W-:Y:S02]  /*4400*/  @P0 R2UR UR6, R6 ;  /* 0x00000000060602ca */ /* 0x000fe400000e0000 */
[----:B------:R-:W-:Y:S02]  /*4410*/  PRMT R0, RZ, 0x654, R0 ;  /* 0x00000654ff007816 */ /* 0x000fe40000000000 */
[----:B------:R-:W-:Y:S02]  /*4420*/  @P0 R2UR UR5, R8 ;  /* 0x00000000080502ca */ /* 0x000fe400000e0000 */
[----:B------:R1:W-:Y:S03]  /*4430*/  SYNCS.ARRIVE.TRANS64.RED.A1T0 RZ, [R0+URZ], RZ ;  /* 0x000000ff00ff79a7 */ /* 0x0003e600081004ff */
[----:B------:R-:W-:Y:S04]  /*4440*/  @UP2 UMOV UR30, UR4 ;  /* 0x00000004001e2c82 */ /* 0x000fe80008000000 */
[----:B------:R-:W-:Y:S04]  /*4450*/  @UP2 UMOV UR14, UR6 ;  /* 0x00000006000e2c82 */ /* 0x000fe80008000000 */
[----:B------:R-:W-:Y:S01]  /*4460*/  @UP2 UMOV UR13, UR5 ;  /* 0x00000005000d2c82 */ /* 0x000fe20008000000 */
[----:B------:R-:W-:Y:S05]  /*4470*/  BRA.U !UP0, `(.L_x_75) ;  /* 0x0000000108a47547 */ /* 0x000fea000b800000 */
[----:B------:R-:W-:Y:S02]  /*4480*/  UIMAD.WIDE.U32 UR18, UR13, UR51, URZ ;  /* 0x000000330d1272a5 */ /* 0x000fe4000f8e00ff */
[----:B------:R-:W-:Y:S02]  /*4490*/  UIMAD.WIDE.U32 UR26, UR14, UR48, URZ ;  /* 0x000000300e1a72a5 */ /* 0x000fe4000f8e00ff */
[----:B------:R-:W-:Y:S02]  /*44a0*/  USEL UR4, UR31, UR38, !UP5 ;  /* 0x000000261f047287 */ /* 0x000fe4000e800000 */
[----:B------:R-:W-:Y:S02]  /*44b0*/  USEL UR7, UR37, UR39, !UP6 ;  /* 0x0000002725077287 */ /* 0x000fe4000f000000 */
[----:B------:R-:W-:Y:S02]  /*44c0*/  UIMAD.WIDE.U32 UR8, UR4, UR22, URZ ;  /* 0x00000016040872a5 */ /* 0x000fe4000f8e00ff */
[----:B------:R-:W-:Y:S01]  /*44d0*/  UIMAD.WIDE.U32 UR10, UR7, UR22, URZ ;  /* 0x00000016070a72a5 */ /* 0x000fe2000f8e00ff */
[----:B------:R-:W-:Y:S02]  /*44e0*/  UMOV UR5, UR19 ;  /* 0x0000001300057c82 */ /* 0x000fe40008000000 */
[----:B------:R-:W-:Y:S03]  /*44f0*/  USHF.R.U32.HI UR6, URZ, UR46, UR5 ;  /* 0x0000002eff067299 */ /* 0x000fe60008011605 */
[----:B------:R-:W-:Y:S01]  /*4500*/  UMOV UR5, UR27 ;  /* 0x0000001b00057c82 */ /* 0x000fe20008000000 */
[----:B------:R-:W-:Y:S02]  /*4510*/  USEL UR6, UR13, UR6, !UP5 ;  /* 0x000000060d067287 */ /* 0x000fe4000e800000 */
[----:B------:R-:W-:Y:S03]  /*4520*/  USHF.R.U32.HI UR12, URZ, UR49, UR5 ;  /* 0x00000031ff0c7299 */ /* 0x000fe60008011605 */
[----:B------:R-:W-:Y:S02]  /*4530*/  UMOV UR5, UR9 ;  /* 0x0000000900057c82 */ /* 0x000fe40008000000 */
[----:B------:R-:W-:Y:S03]  /*4540*/  @UP4 USHF.R.U32.HI UR4, URZ, UR23, UR5 ;  /* 0x00000017ff044299 */ /* 0x000fe60008011605 */
[----:B------:R-:W-:Y:S01]  /*4550*/  UMOV UR5, UR11 ;  /* 0x0000000b00057c82 */ /* 0x000fe20008000000 */
[----:B------:R-:W-:Y:S02]  /*4560*/  UIMAD UR4, UR45, UR4, URZ ;  /* 0x000000042d0472a4 */ /* 0x000fe4000f8e02ff */
[----:B------:R-:W-:Y:S02]  /*4570*/  @UP4 USHF.R.U32.HI UR7, URZ, UR23, UR5 ;  /* 0x00000017ff074299 */ /* 0x000fe40008011605 */
[----:B------:R-:W-:Y:S02]  /*4580*/  UIMAD.WIDE.U32 UR10, UR6, UR22, URZ ;  /* 0x00000016060a72a5 */ /* 0x000fe4000f8e00ff */
[----:B------:R-:W-:Y:S02]  /*4590*/  USEL UR5, UR14, UR12, !UP6 ;  /* 0x0000000c0e057287 */ /* 0x000fe4000f000000 */
[----:B------:R-:W-:Y:S02]  /*45a0*/  UIMAD UR8, UR45, UR7, URZ ;  /* 0x000000072d0872a4 */ /* 0x000fe4000f8e02ff */
[----:B------:R-:W-:Y:S03]  /*45b0*/  UISETP.GE.AND UP0, UPT, UR6, UR4, UPT ;  /* 0x000000040600728c */ /* 0x000fe6000bf06270 */
[----:B------:R-:W-:Y:S01]  /*45c0*/  UMOV UR4, UR11 ;  /* 0x0000000b00047c82 */ /* 0x000fe20008000000 */
[----:B------:R-:W-:Y:S02]  /*45d0*/  UISETP.GE.OR UP0, UPT, UR5, UR8, UP0 ;  /* 0x000000080500728c */ /* 0x000fe40008706670 */
[----:B------:R-:W-:Y:S02]  /*45e0*/  USHF.R.U32.HI UR4, URZ, UR23, UR4 ;  /* 0x00000017ff047299 */ /* 0x000fe40008011604 */
[----:B------:R-:W-:Y:S02]  /*45f0*/  UIMAD.WIDE.U32 UR8, UR5, UR22, URZ ;  /* 0x00000016050872a5 */ /* 0x000fe4000f8e00ff */
[----:B------:R-:W-:Y:S04]  /*4600*/  USEL UR10, UR6, UR4, !UP4 ;  /* 0x00000004060a7287 */ /* 0x000fe8000e000000 */
[----:B------:R-:W-:Y:S01]  /*4610*/  UIADD3 UR11, UPT, UPT, -UR10, URZ, URZ ;  /* 0x000000ff0a0b7290 */ /* 0x000fe2000fffe1ff */
[----:B------:R-:W-:Y:S02]  /*4620*/  @!UP0 UMOV UR4, UR9 ;  /* 0x0000000900048c82 */ /* 0x000fe40008000000 */
[----:B------:R-:W-:Y:S02]  /*4630*/  @!UP0 USHF.R.U32.HI UR4, URZ, UR23, UR4 ;  /* 0x00000017ff048299 */ /* 0x000fe40008011604 */
[----:B------:R-:W-:Y:S02]  /*4640*/  UIMAD UR8, UR45, UR11, UR6 ;  /* 0x0000000b2d0872a4 */ /* 0x000fe4000f8e0206 */
[----:B------:R-:W-:Y:S04]  /*4650*/  @!UP0 USEL UR4, UR5, UR4, !UP4 ;  /* 0x0000000405048287 */ /* 0x000fe8000e000000 */
[----:B------:R-:W-:Y:S02]  /*4660*/  @!UP0 UIMAD UR7, UR7, UR8, UR4 ;  /* 0x00000008070782a4 */ /* 0x000fe4000f8e0204 */
[----:B------:R-:W-:Y:S02]  /*4670*/  @!UP0 UIADD3 UR9, UPT, UPT, UR10, -UR4, URZ ;  /* 0x800000040a098290 */ /* 0x000fe4000fffe0ff */
[----:B------:R-:W-:Y:S02]  /*4680*/  UIADD3 UR8, UPT, UPT, -UR6, URZ, URZ ;  /* 0x000000ff06087290 */ /* 0x000fe4000fffe1ff */
[----:B------:R-:W-:Y:S02]  /*4690*/  UIADD3 UR4, UPT, UPT, -UR5, URZ, URZ ;  /* 0x000000ff05047290 */ /* 0x000fe4000fffe1ff */
[----:B------:R-:W-:Y:S03]  /*46a0*/  @!UP0 UIMAD UR6, UR9, UR45, UR5 ;  /* 0x0000002d090682a4 */ /* 0x000fe6000f8e0205 */
[----:B------:R-:W-:Y:S01]  /*46b0*/  @!UP0 UMOV UR5, UR7 ;  /* 0x0000000700058c82 */ /* 0x000fe20008000000 */
[----:B------:R-:W-:Y:S02]  /*46c0*/  UIMAD UR7, UR15, UR4, UR14 ;  /* 0x000000040f0772a4 */ /* 0x000fe4000f8e020e */
[----:B------:R-:W-:Y:S02]  /*46d0*/  UIMAD UR4, UR50, UR8, UR13 ;  /* 0x00000008320472a4 */ /* 0x000fe4000f8e020d */
[----:B------:R-:W-:Y:S02]  /*46e0*/  UIMAD UR14, UR5, UR15, UR7 ;  /* 0x0000000f050e72a4 */ /* 0x000fe4000f8e0207 */
[----:B------:R-:W-:Y:S11]  /*46f0*/  UIMAD UR13, UR6, UR50, UR4 ;  /* 0x00000032060d72a4 */ /* 0x000ff6000f8e0204 */
[----:B------:R-:W-:Y:S01]  /*4700*/  @!UPT UIADD3 URZ, UPT, UPT, URZ, URZ, URZ ;  /* 0x000000fffffff290 */ /* 0x000fe2000fffe0ff */
.L_x_75:
[----:B------:R-:W2:Y:S01]  /*4710*/  @!UP3 LDCU.128 UR8, c[0x0][0xb10] ;  /* 0x00016200ff08b7ac */ /* 0x000ea20008000c00 */
[----:B------:R-:W-:Y:S01]  /*4720*/  IMAD.MOV.U32 R10, RZ, RZ, 0x1 ;  /* 0x00000001ff0a7424 */ /* 0x000fe200078e00ff */
[C---:B----4-:R-:W-:Y:S02]  /*4730*/  ISETP.NE.U32.AND P1, PT, R4.reuse, RZ, PT ;  /* 0x000000ff0400720c */ /* 0x050fe40003f25070 */
[----:B------:R-:W-:Y:S02]  /*4740*/  ISETP.NE.U32.AND P0, PT, R4, RZ, PT ;  /* 0x000000ff0400720c */ /* 0x000fe40003f05070 */
[C---:B------:R-:W-:Y:S01]  /*4750*/  ISETP.NE.AND.EX P1, PT, R5.reuse, RZ, PT, P1 ;  /* 0x000000ff0500720c */ /* 0x040fe20003f25310 */
[----:B------:R-:W3:Y:S01]  /*4760*/  @!UP3 LDCU UR5, c[0x0][0xb0c] ;  /* 0x00016180ff05b7ac */ /* 0x000ee20008000800 */
[----:B------:R-:W-:Y:S02]  /*4770*/  ISETP.NE.AND.EX P0, PT, R5, RZ, PT, P0 ;  /* 0x000000ff0500720c */ /* 0x000fe40003f05300 */
[----:B------:R-:W-:Y:S01]  /*4780*/  SHF.L.U32 R10, R10, 0x1f, RZ ;  /* 0x0000001f0a0a7819 */ /* 0x000fe200000006ff */
[----:B------:R-:W-:Y:S02]  /*4790*/  USHF.L.U32 UR43, UR16, 0x7, URZ ;  /* 0x00000007102b7899 */ /* 0x000fe400080006ff */
[----:B------:R-:W-:Y:S02]  /*47a0*/  USHF.L.U32 UR42, UR20, 0x7, URZ ;  /* 0x00000007142a7899 */ /* 0x000fe400080006ff */
[----:B--2---:R-:W-:Y:S07]  /*47b0*/  UIMAD.WIDE.U32 UR6, UR14, UR8, URZ ;  /* 0x000000080e0672a5 */ /* 0x004fee000f8e00ff */
[----:B------:R-:W-:Y:S01]  /*47c0*/  @!UP3 UMOV UR4, UR7 ;  /* 0x000000070004bc82 */ /* 0x000fe20008000000 */
[----:B---3--:R-:W-:Y:S02]  /*47d0*/  @!UP3 UISETP.NE.AND UP0, UPT, UR5, 0x1, UPT ;  /* 0x000000010500b88c */ /* 0x008fe4000bf05270 */
[----:B------:R-:W-:Y:S02]  /*47e0*/  @!UP3 USHF.R.U32.HI UR4, URZ, UR9, UR4 ;  /* 0x00000009ff04b299 */ /* 0x000fe40008011604 */
[----:B------:R-:W-:Y:S02]  /*47f0*/  UIMAD.WIDE.U32 UR6, UR13, UR11, URZ ;  /* 0x0000000b0d0672a5 */ /* 0x000fe4000f8e00ff */
[----:B------:R-:W-:Y:S02]  /*4800*/  @!UP3 USEL UR8, UR14, UR4, !UP0 ;  /* 0x000000040e08b287 */ /* 0x000fe4000c000000 */
[----:B------:R-:W-:Y:S03]  /*4810*/  @!UP3 UISETP.NE.AND UP0, UPT, UR10, 0x1, UPT ;  /* 0x000000010a00b88c */ /* 0x000fe6000bf05270 */
[----:B------:R-:W-:Y:S02]  /*4820*/  @!UP3 UMOV UR6, UR7 ;  /* 0x000000070006bc82 */ /* 0x000fe40008000000 */
[----:B------:R-:W2:Y:S02]  /*4830*/  @!UP3 LDCU UR4, c[0x0][0xb20] ;  /* 0x00016400ff04b7ac */ /* 0x000ea40008000800 */
[----:B--2---:R-:W-:Y:S04]  /*4840*/  @!UP3 USHF.R.U32.HI UR6, URZ, UR4, UR6 ;  /* 0x00000004ff06b299 */ /* 0x004fe80008011606 */
[----:B------:R-:W-:Y:S04]  /*4850*/  @!UP3 USEL UR6, UR13, UR6, !UP0 ;  /* 0x000000060d06b287 */ /* 0x000fe8000c000000 */
[----:B------:R-:W-:Y:S02]  /*4860*/  @!UP3 UIADD3 UR4, UPT, UPT, -UR8, UR6, URZ ;  /* 0x000000060804b290 */ /* 0x000fe4000fffe1ff */
[----:B------:R-:W-:Y:S02]  /*4870*/  @!UP3 UIADD3 UR6, UPT, UPT, UR8, -UR6, URZ ;  /* 0x800000060806b290 */ /* 0x000fe4000fffe0ff */
[----:B------:R-:W-:Y:S02]  /*4880*/  @!UP3 UIMAD UR14, UR4, UR5, UR14 ;  /* 0x00000005040eb2a4 */ /* 0x000fe4000f8e020e */
[----:B------:R-:W-:Y:S01]  /*4890*/  @!UP3 UIMAD UR13, UR6, UR10, UR13 ;  /* 0x0000000a060db2a4 */ /* 0x000fe2000f8e020d */
[----:B------:R-:W-:Y:S11]  /*48a0*/  BRA.U UP1, `(.L_x_76) ;  /* 0x0000000101107547 */ /* 0x000ff6000b800000 */
[----:B------:R-:W-:Y:S04]  /*48b0*/  MOV R6, UR53 ;  /* 0x0000003500067c02 */ /* 0x000fe80008000f00 */
[----:B------:R-:W-:Y:S04]  /*48c0*/  SHF.L.U32 R6, R6, 0x1f, RZ ;  /* 0x0000001f06067819 */ /* 0x000fe800000006ff */
[----:B------:R-:W2:Y:S02]  /*48d0*/  SYNCS.PHASECHK.TRANS64.TRYWAIT P2, [UR21+0x78], R6 ;  /* 0x00007806ff0075a7 */ /* 0x000ea40008041115 */
[----:B--2---:R-:W-:Y:S05]  /*48e0*/  @!P2 BRA `(.L_x_77) ;  /* 0x00000074002ca947 */ /* 0x004fea0003800000 */
.L_x_76:
[----:B------:R-:W-:Y:S05]  /*48f0*/  @!P1 BRA `(.L_x_78) ;  /* 0x0000000000309947 */ /* 0x000fea0003800000 */
[----:B------:R-:W-:Y:S01]  /*4900*/  ISETP.NE.U32.AND P1, PT, R2, RZ, PT ;  /* 0x000000ff0200720c */ /* 0x000fe20003f25070 */
[----:B------:R-:W2:Y:S01]  /*4910*/  LDCU.64 UR4, c[0x0][0x358] ;  /* 0x00006b00ff0477ac */ /* 0x000ea20008000a00 */
[----:B------:R-:W-:Y:S02]  /*4920*/  IMAD.MOV.U32 R52, RZ, RZ, 0x1 ;  /* 0x00000001ff347424 */ /* 0x000fe400078e00ff */
[----:B------:R-:W-:Y:S11]  /*4930*/  ISETP.NE.AND.EX P1, PT, R3, RZ, PT, P1 ;  /* 0x000000ff0300720c */ /* 0x000ff60003f25310 */
[----:B------:R-:W-:Y:S02]  /*4940*/  @!UPT UIADD3 URZ, UPT, UPT, URZ, URZ, URZ ;  /* 0x000000fffffff290 */ /* 0x000fe4000fffe0ff */
[----:B------:R-:W3:Y:S01]  /*4950*/  @P1 LDC.64 R8, c[0x0][0x888] ;  /* 0x00022200ff081b82 */ /* 0x000ee20000000a00 */
[----:B-1----:R-:W-:Y:S04]  /*4960*/  @P1 IMAD R0, R4, UR36, RZ ;  /* 0x0000002404001c24 */ /* 0x002fe8000f8e02ff */
[----:B---3--:R-:W-:Y:S04]  /*4970*/  @P1 IMAD.WIDE R8, R0, 0x4, R8 ;  /* 0x0000000400081825 */ /* 0x008fe800078e0208 */
[----:B------:R-:W-:Y:S01]  /*4980*/  HFMA2 R0, -RZ, RZ, 0, 5.9604644775390625e-08 ;  /* 0x00000001ff007431 */ /* 0x000fe200000001ff */
[----:B--2--5:R2:W5:Y:S04]  /*4990*/  @P1 LDG.E R27, desc[UR4][R8.64] ;  /* 0x00000004081b1981 */ /* 0x024568000c1e1900 */
[----:B------:R-:W-:Y:S01]  /*49a0*/  @!P1 PRMT R52, R0, 0x7610, R52 ;  /* 0x0000761000349816 */ /* 0x000fe20000000034 */
[----:B--2---:R-:W3:Y:S06]  /*49b0*/  @!P1 LDC R27, c[0x0][0x880] ;  /* 0x00022000ff1b9b82 */ /* 0x004eec0000000800 */
.L_x_78:
[----:B---3-5:R-:W-:Y:S01]  /*49c0*/  @!P0 FSETP.EQ.AND P1, PT, R27, RZ, PT ;  /* 0x000000ff1b00820b */ /* 0x028fe20003f22000 */
[----:B------:R-:W-:Y:S01]  /*49d0*/  @!UPT UIADD3 URZ, UPT, UPT, URZ, URZ, URZ ;  /* 0x000000fffffff290 */ /* 0x000fe2000fffe0ff */
[----:B------:R-:W-:Y:S11]  /*49e0*/  @!P0 BRA `(.L_x_79) ;  /* 0x0000000000188947 */ /* 0x000ff60003800000 */
[----:B------:R-:W-:Y:S02]  /*49f0*/  LOP3.LUT P0, RZ, R52, 0xff, RZ, 0xc0, !PT ;  /* 0x000000ff34ff7812 */ /* 0x000fe4000780c0ff */
[----:B------:R-:W-:Y:S04]  /*4a00*/  ISETP.NE.U32.AND P1, PT, R2, RZ, PT ;  /* 0x000000ff0200720c */ /* 0x000fe80003f25070 */
[----:B------:R-:W-:Y:S04]  /*4a10*/  ISETP.NE.AND.EX P1, PT, R3, RZ, PT, P1 ;  /* 0x000000ff0300720c */ /* 0x000fe80003f25310 */
[----:B------:R-:W-:Y:S03]  /*4a20*/  PLOP3.LUT P1, PT, P1, PT, PT, 0x8, 0x80 ;  /* 0x000000000080781c */ /* 0x000fe60000f2e170 */
[----:B------:R-:W-:Y:S11]  /*4a30*/  @P0 FSETP.EQ.AND P1, PT, R27, RZ, PT ;  /* 0x000000ff1b00020b */ /* 0x000ff60003f22000 */
[----:B------:R-:W-:Y:S02]  /*4a40*/  @!UPT UIADD3 URZ, UPT, UPT, URZ, URZ, URZ ;  /* 0x000000fffffff290 */ /* 0x000fe4000fffe0ff */
.L_x_79:
[----:B------:R-:W2:Y:S01]  /*4a50*/  SYNCS.PHASECHK.TRANS64.TRYWAIT P2, [UR21+0x50], R10 ;  /* 0x0000500aff0075a7 */ /* 0x000ea20008041115 */
[----:B------:R-:W-:Y:S04]  /*4a60*/  ELECT P0, URZ, PT ;  /* 0x0000000000ff782f */ /* 0x000fe80003800000 */
[----:B------:R-:W-:Y:S11]  /*4a70*/  PLOP3.LUT P1, PT, P1, P0, PT, 0xf2, 0x2f ;  /* 0x00000000002f781c */ /* 0x000ff60000f21e72 */
[----:B------:R-:W-:Y:S02]  /*4a80*/  @!UPT UIADD3 URZ, UPT, UPT, URZ, URZ, URZ ;  /* 0x000000fffffff290 */ /* 0x000fe4000fffe0ff */
[----:B------:R-:W-:Y:S05]  /*4a90*/  @!P1 IADD3 R8, P0, PT, R16, 0x580, RZ ;  /* 0x0000058010089810 */ /* 0x000fea0007f1e0ff */
[----:B-1----:R-:W-:Y:S01]  /*4aa0*/  @!P1 IMAD.X R6, RZ, RZ, R17, P0 ;  /* 0x000000ffff069224 */ /* 0x002fe200000e0611 */
[----:B--2---:R-:W-:Y:S07]  /*4ab0*/  @!P2 BRA `(.L_x_80) ;  /* 0x0000007000d0a947 */ /* 0x004fee0003800000 */
.L_x_201:
[----:B------:R-:W-:Y:S01]  /*4ac0*/  @!P1 R2UR UR5, R8 ;  /* 0x00000000080592ca */ /* 0x000fe200000e0000 */
[----:B------:R-:W-:Y:S01]  /*4ad0*/  VOTEU.ALL UP0, P1 ;  /* 0x0000000000ff7886 */ /* 0x000fe20000800000 */
[----:B------:R-:W-:Y:S01]  /*4ae0*/  @!P1 R2UR UR4, R6 ;  /* 0x00000000060492ca */ /* 0x000fe200000e0000 */
[----:B-1----:R-:W-:Y:S01]  /*4af0*/  @!P1 IMAD.MOV.U32 R0, RZ, RZ, 0x2000 ;  /* 0x00002000ff009424 */ /* 0x002fe200078e00ff */
[----:B------:R-:W-:Y:S01]  /*4b00*/  UMOV UR8, 0x0 ;  /* 0x0000000000087882 */ /* 0x000fe20000000000 */
[----:B------:R-:W-:Y:S01]  /*4b10*/  UMOV UR9, 0x10000000 ;  /* 0x1000000000097882 */ /* 0x000fe20000000000 */
[----:B------:R-:W-:Y:S01]  /*4b20*/  @!UP0 UIADD3 UR40, UPT, UPT, UR21, 0x200, URZ ;  /* 0x0000020015288890 */ /* 0x000fe2000fffe0ff */
[----:B------:R-:W-:Y:S01]  /*4b30*/  VOTEU.ALL UP0, P1 ;  /* 0x0000000000ff7886 */ /* 0x000fe20000800000 */
[----:B------:R-:W-:Y:S01]  /*4b40*/  UMOV UR44, UR36 ;  /* 0x00000024002c7c82 */ /* 0x000fe20008000000 */
[----:B------:R-:W-:Y:S04]  /*4b50*/  UPRMT UR6, UR52, 0x654, UR41 ;  /* 0x0000065434067896 */ /* 0x000fe80008000029 */
[----:B------:R-:W-:Y:S02]  /*4b60*/  IMAD.U32 R8, RZ, RZ, UR5 ;  /* 0x00000005ff087e24 */ /* 0x000fe4000f8e00ff */
[----:B------:R-:W-:Y:S03]  /*4b70*/  IMAD.U32 R9, RZ, RZ, UR4 ;  /* 0x00000004ff097e24 */ /* 0x000fe6000f8e00ff */
[----:B------:R-:W-:Y:S02]  /*4b80*/  @!P1 R2UR UR4, R8 ;  /* 0x00000000080492ca */ /* 0x000fe400000e0000 */
[----:B------:R-:W-:Y:S02]  /*4b90*/  @!P1 R2UR UR5, R9 ;  /* 0x00000000090592ca */ /* 0x000fe400000e0000 */
[----:B------:R-:W-:Y:S05]  /*4ba0*/  @!P1 IADD3 R8, P0, PT, R16, 0x580, RZ ;  /* 0x0000058010089810 */ /* 0x000fea0007f1e0ff */
[----:B------:R-:W-:Y:S06]  /*4bb0*/  @!P1 IMAD.X R6, RZ, RZ, R17, P0 ;  /* 0x000000ffff069224 */ /* 0x000fec00000e0611 */
[----:B------:R1:W-:Y:S01]  /*4bc0*/  @!UP0 UTMALDG.3D [UR40], [UR4], desc[UR8] ;  /* 0x00000828040085b4 */ /* 0x0003e20008011000 */
[----:B------:R1:W-:Y:S01]  /*4bd0*/  @!P1 SYNCS.ARRIVE.TRANS64.RED.A0TR RZ, [UR21+0x30], R0 ;  /* 0x00003000ffff99a7 */ /* 0x0003e20008300415 */
[----:B------:R-:W-:Y:S01]  /*4be0*/  SYNCS.ARRIVE.TRANS64.RED.A1T0 RZ, [UR6], RZ ;  /* 0x000000ffffff79a7 */ /* 0x000fe20008100406 */
[----:B------:R-:W2:Y:S02]  /*4bf0*/  SYNCS.PHASECHK.TRANS64.TRYWAIT P2, [UR21+0x58], R10 ;  /* 0x0000580aff0075a7 */ /* 0x000ea40008041115 */
[----:B-12---:R-:W-:Y:S05]  /*4c00*/  @!P2 BRA `(.L_x_81) ;  /* 0x000000700094a947 */ /* 0x006fea0003800000 */
.L_x_203:
[----:B------:R-:W-:Y:S01]  /*4c10*/  @!P1 R2UR UR5, R8 ;  /* 0x00000000080592ca */ /* 0x000fe200000e0000 */
[----:B------:R-:W-:Y:S01]  /*4c20*/  VOTEU.ALL UP0, P1 ;  /* 0x0000000000ff7886 */ /* 0x000fe20000800000 */
[----:B------:R-:W-:Y:S01]  /*4c30*/  @!P1 R2UR UR4, R6 ;  /* 0x00000000060492ca */ /* 0x000fe200000e0000 */
[----:B-1----:R-:W-:Y:S01]  /*4c40*/  @!P1 IMAD.MOV.U32 R0, RZ, RZ, 0x2000 ;  /* 0x00002000ff009424 */ /* 0x002fe200078e00ff */
[----:B------:R-:W-:Y:S01]  /*4c50*/  UMOV UR8, 0x0 ;  /* 0x0000000000087882 */ /* 0x000fe20000000000 */
[----:B------:R-:W-:Y:S01]  /*4c60*/  UMOV UR9, 0x10000000 ;  /* 0x1000000000097882 */ /* 0x000fe20000000000 */
[----:B------:R-:W-:Y:S02]  /*4c70*/  @!UP0 UIADD3 UR34, UPT, UPT, UR42, 0x10, URZ ;  /* 0x000000102a228890 */ /* 0x000fe4000fffe0ff */
[----:B------:R-:W-:Y:S01]  /*4c80*/  @!UP0 UIADD3 UR32, UPT, UPT, UR21, 0x2200, URZ ;  /* 0x0000220015208890 */ /* 0x000fe2000fffe0ff */
[----:B------:R-:W-:Y:S01]  /*4c90*/  VOTEU.ALL UP0, P1 ;  /* 0x0000000000ff7886 */ /* 0x000fe20000800000 */
[----:B------:R-:W-:Y:S01]  /*4ca0*/  UMOV UR35, UR43 ;  /* 0x0000002b00237c82 */ /* 0x000fe20008000000 */
[----:B------:R-:W-:Y:S02]  /*4cb0*/  UPRMT UR7, UR52, 0x654, UR33 ;  /* 0x0000065434077896 */ /* 0x000fe40008000021 */
        /* <DEDUP_REMOVED lines=11> */
.L_x_205:
        /* <DEDUP_REMOVED lines=10> */
[----:B------:R-:W-:Y:S02]  /*4e10*/  UMOV UR28, UR36 ;  /* 0x00000024001c7c82 */ /* 0x000fe40008000000 */
[----:B------:R-:W-:Y:S01]  /*4e20*/  IMAD.U32 R8, RZ, RZ, UR5 ;  /* 0x00000005ff087e24 */ /* 0x000fe2000f8e00ff */
[----:B------:R-:W-:Y:S01]  /*4e30*/  UPRMT UR29, UR52, 0x654, UR25 ;  /* 0x00000654341d7896 */ /* 0x000fe20008000019 */
        /* <DEDUP_REMOVED lines=10> */
.L_x_207:
        /* <DEDUP_REMOVED lines=16> */
[----:B------:R-:W-:Y:S02]  /*4fe0*/  SHF.L.U32 R9, RZ, 0x1f, RZ ;  /* 0x0000001fff097819 */ /* 0x000fe400000006ff */
[----:B------:R-:W-:Y:S05]  /*4ff0*/  @!P1 IADD3 R8, P0, PT, R16, 0x580, RZ ;  /* 0x0000058010089810 */ /* 0x000fea0007f1e0ff */
[----:B------:R-:W-:Y:S04]  /*5000*/  @!P1 IMAD.X R6, RZ, RZ, R17, P0 ;  /* 0x000000ffff069224 */ /* 0x000fe800000e0611 */
[----:B------:R1:W-:Y:S01]  /*5010*/  @!UP0 UTMALDG.3D [UR16], [UR4], desc[UR8] ;  /* 0x00000810040085b4 */ /* 0x0003e20008011000 */
[----:B------:R1:W-:Y:S01]  /*5020*/  @!P1 SYNCS.ARRIVE.TRANS64.RED.A0TR RZ, [UR21+0x48], R0 ;  /* 0x00004800ffff99a7 */ /* 0x0003e20008300415 */
[----:B------:R-:W-:Y:S01]  /*5030*/  SYNCS.ARRIVE.TRANS64.RED.A1T0 RZ, [UR24], RZ ;  /* 0x000000ffffff79a7 */ /* 0x000fe20008100418 */
[----:B------:R-:W2:Y:S02]  /*5040*/  SYNCS.PHASECHK.TRANS64.TRYWAIT P2, [UR21+0x50], R9 ;  /* 0x00005009ff0075a7 */ /* 0x000ea40008041115 */
[----:B-12---:R-:W-:Y:S05]  /*5050*/  @!P2 BRA `(.L_x_84) ;  /* 0x0000006c00c8a947 */ /* 0x006fea0003800000 */
.L_x_209:
[----:B------:R-:W-:Y:S01]  /*5060*/  @!P1 R2UR UR5, R8 ;  /* 0x00000000080592ca */ /* 0x000fe200000e0000 */
[----:B------:R-:W-:Y:S01]  /*5070*/  VOTEU.ALL UP0, P1 ;  /* 0x0000000000ff7886 */ /* 0x000fe20000800000 */
[----:B------:R-:W-:Y:S01]  /*5080*/  @!P1 R2UR UR4, R6 ;  /* 0x00000000060492ca */ /* 0x000fe200000e0000 */
[----:B-1----:R-:W-:Y:S01]  /*5090*/  @!P1 IMAD.MOV.U32 R0, RZ, RZ, 0x2000 ;  /* 0x00002000ff009424 */ /* 0x002fe200078e00ff */
[----:B------:R-:W-:Y:S01]  /*50a0*/  UMOV UR18, 0x0 ;  /* 0x0000000000127882 */ /* 0x000fe20000000000 */
[----:B------:R-:W-:Y:S01]  /*50b0*/  UMOV UR19, 0x10000000 ;  /* 0x1000000000137882 */ /* 0x000fe20000000000 */
[----:B------:R-:W-:Y:S01]  /*50c0*/  @!UP0 UIADD3 UR10, UPT, UPT, UR42, 0x40, URZ ;  /* 0x000000402a0a8890 */ /* 0x000fe2000fffe0ff */
[----:B------:R-:W-:Y:S01]  /*50d0*/  @!P1 IADD3 R8, P0, PT, R16, 0x580, RZ ;  /* 0x0000058010089810 */ /* 0x000fe20007f1e0ff */
[----:B------:R-:W-:Y:S01]  /*50e0*/  @!UP0 UIADD3 UR8, UPT, UPT, UR21, 0x200, URZ ;  /* 0x0000020015088890 */ /* 0x000fe2000fffe0ff */
[----:B------:R-:W-:Y:S01]  /*50f0*/  VOTEU.ALL UP0, P1 ;  /* 0x0000000000ff7886 */ /* 0x000fe20000800000 */
[----:B------:R-:W-:Y:S01]  /*5100*/  UMOV UR9, UR41 ;  /* 0x0000002900097c82 */ /* 0x000fe20008000000 */
[----:B------:R-:W-:Y:S02]  /*5110*/  UMOV UR11, UR43 ;  /* 0x0000002b000b7c82 */ /* 0x000fe40008000000 */
[----:B------:R-:W-:Y:S01]  /*5120*/  IMAD.U32 R18, RZ, RZ, UR5 ;  /* 0x00000005ff127e24 */ /* 0x000fe2000f8e00ff */
[----:B------:R-:W-:Y:S01]  /*5130*/  UMOV UR12, UR36 ;  /* 0x00000024000c7c82 */ /* 0x000fe20008000000 */
[----:B------:R-:W-:Y:S02]  /*5140*/  IMAD.U32 R19, RZ, RZ, UR4 ;  /* 0x00000004ff137e24 */ /* 0x000fe4000f8e00ff */
[----:B------:R-:W-:Y:S01]  /*5150*/  @!P1 IMAD.X R6, RZ, RZ, R17, P0 ;  /* 0x000000ffff069224 */ /* 0x000fe200000e0611 */
[----:B------:R-:W-:Y:S02]  /*5160*/  @!P1 R2UR UR4, R18 ;  /* 0x00000000120492ca */ /* 0x000fe400000e0000 */
[----:B------:R-:W-:Y:S11]  /*5170*/  @!P1 R2UR UR5, R19 ;  /* 0x00000000130592ca */ /* 0x000ff600000e0000 */
[----:B------:R-:W-:Y:S02]  /*5180*/  @!UPT UIADD3 URZ, UPT, UPT, URZ, URZ, URZ ;  /* 0x000000fffffff290 */ /* 0x000fe4000fffe0ff */
[----:B------:R1:W-:Y:S01]  /*5190*/  @!UP0 UTMALDG.3D [UR8], [UR4], desc[UR18] ;  /* 0x00001208040085b4 */ /* 0x0003e20008011000 */
[----:B------:R1:W-:Y:S01]  /*51a0*/  @!P1 SYNCS.ARRIVE.TRANS64.RED.A0TR RZ, [UR21+0x30], R0 ;  /* 0x00003000ffff99a7 */ /* 0x0003e20008300415 */
[----:B------:R-:W-:Y:S01]  /*51b0*/  SYNCS.ARRIVE.TRANS64.RED.A1T0 RZ, [UR6], RZ ;  /* 0x000000ffffff79a7 */ /* 0x000fe20008100406 */
[----:B------:R-:W2:Y:S02]  /*51c0*/  SYNCS.PHASECHK.TRANS64.TRYWAIT P2, [UR21+0x58], R9 ;  /* 0x00005809ff0075a7 */ /* 0x000ea40008041115 */
[----:B-12---:R-:W-:Y:S05]  /*51d0*/  @!P2 BRA `(.L_x_85) ;  /* 0x0000006c0080a947 */ /* 0x006fea0003800000 */
.L_x_211:
        /* <DEDUP_REMOVED lines=24> */
.L_x_213:
[----:B------:R-:W-:Y:S01]  /*5360*/  @!P1 R2UR UR5, R8 ;  /* 0x00000000080592ca */ /* 0x000fe200000e0000 */
[----:B------:R-:W-:Y:S01]  /*5370*/  VOTEU.ALL UP0, P1 ;  /* 0x0000000000ff7886 */ /* 0x000fe20000800000 */
[----:B------:R-:W-:Y:S01]  /*5380*/  @!P1 R2UR UR4, R6 ;  /* 0x00000000060492ca */ /* 0x000fe200000e0000 */
[----:B-1----:R-:W-:Y:S01]  /*5390*/  @!P1 IMAD.MOV.U32 R0, RZ, RZ, 0x2000 ;  /* 0x00002000ff009424 */ /* 0x002fe200078e00ff */
[----:B------:R-:W-:Y:S01]  /*53a0*/  UMOV UR6, 0x0 ;  /* 0x0000000000067882 */ /* 0x000fe20000000000 */
[----:B------:R-:W-:Y:S01]  /*53b0*/  UMOV UR7, 0x10000000 ;  /* 0x1000000000077882 */ /* 0x000fe20000000000 */
[----:B------:R-:W-:Y:S01]  /*53c0*/  @!UP0 UIADD3 UR10, UPT, UPT, UR42, 0x60, URZ ;  /* 0x000000602a0a8890 */ /* 0x000fe2000fffe0ff */
[----:B------:R-:W-:Y:S01]  /*53d0*/  VIADD R14, R14, 0x1 ;  /* 0x000000010e0e7836 */ /* 0x000fe20000000000 */
[----:B------:R-:W-:Y:S01]  /*53e0*/  @!UP0 UIADD3 UR8, UPT, UPT, UR21, 0x4200, URZ ;  /* 0x0000420015088890 */ /* 0x000fe2000fffe0ff */
[----:B------:R-:W-:Y:S01]  /*53f0*/  VOTEU.ALL UP0, P1 ;  /* 0x0000000000ff7886 */ /* 0x000fe20000800000 */
[----:B------:R-:W-:Y:S01]  /*5400*/  UMOV UR9, UR25 ;  /* 0x0000001900097c82 */ /* 0x000fe20008000000 */
[----:B------:R-:W-:Y:S02]  /*5410*/  UMOV UR11, UR43 ;  /* 0x0000002b000b7c82 */ /* 0x000fe40008000000 */
[----:B------:R-:W-:Y:S01]  /*5420*/  IMAD.U32 R18, RZ, RZ, UR5 ;  /* 0x00000005ff127e24 */ /* 0x000fe2000f8e00ff */
[----:B------:R-:W-:Y:S01]  /*5430*/  UMOV UR12, UR36 ;  /* 0x00000024000c7c82 */ /* 0x000fe20008000000 */
[----:B------:R-:W-:Y:S03]  /*5440*/  IMAD.U32 R19, RZ, RZ, UR4 ;  /* 0x00000004ff137e24 */ /* 0x000fe6000f8e00ff */
        /* <DEDUP_REMOVED lines=8> */
.L_x_215:
[----:B------:R-:W-:Y:S01]  /*54d0*/  @!P1 IADD3 R6, P0, PT, R16, 0x580, RZ ;  /* 0x0000058010069810 */ /* 0x000fe20007f1e0ff */
[----:B------:R-:W-:Y:S01]  /*54e0*/  VOTEU.ALL UP0, P1 ;  /* 0x0000000000ff7886 */ /* 0x000fe20000800000 */
[----:B------:R-:W-:Y:S01]  /*54f0*/  UMOV UR6, 0x0 ;  /* 0x0000000000067882 */ /* 0x000fe20000000000 */
[----:B------:R-:W-:Y:S01]  /*5500*/  UMOV UR7, 0x10000000 ;  /* 0x1000000000077882 */ /* 0x000fe20000000000 */
[----:B------:R-:W-:Y:S01]  /*5510*/  @!P1 R2UR UR5, R6 ;  /* 0x00000000060592ca */ /* 0x000fe200000e0000 */
[----:B-1----:R-:W-:Y:S01]  /*5520*/  @!P1 IMAD.X R0, RZ, RZ, R17, P0 ;  /* 0x000000ffff009224 */ /* 0x002fe200000e0611 */
[----:B------:R-:W-:Y:S01]  /*5530*/  @!UP0 UIADD3 UR10, UPT, UPT, UR42, 0x70, URZ ;  /* 0x000000702a0a8890 */ /* 0x000fe2000fffe0ff */
[----:B------:R-:W-:Y:S01]  /*5540*/  R2UR UR18, R54 ;  /* 0x00000000361272ca */ /* 0x000fe200000e0000 */
[----:B------:R-:W-:Y:S01]  /*5550*/  @!UP0 UIADD3 UR8, UPT, UPT, UR21, 0x6200, URZ ;  /* 0x0000620015088890 */ /* 0x000fe2000fffe0ff */
[----:B------:R-:W-:Y:S01]  /*5560*/  R2UR UR16, R55 ;  /* 0x00000000371072ca */ /* 0x000fe200000e0000 */
[----:B------:R-:W-:Y:S01]  /*5570*/  VOTEU.ALL UP0, P1 ;  /* 0x0000000000ff7886 */ /* 0x000fe20000800000 */
[----:B------:R-:W-:Y:S01]  /*5580*/  @!P1 R2UR UR4, R0 ;  /* 0x00000000000492ca */ /* 0x000fe200000e0000 */
[----:B------:R-:W-:Y:S01]  /*5590*/  UMOV UR9, UR17 ;  /* 0x0000001100097c82 */ /* 0x000fe20008000000 */
[----:B------:R-:W-:Y:S01]  /*55a0*/  UMOV UR11, UR43 ;  /* 0x0000002b000b7c82 */ /* 0x000fe20008000000 */
[----:B------:R-:W-:Y:S01]  /*55b0*/  UMOV UR12, UR36 ;  /* 0x00000024000c7c82 */ /* 0x000fe20008000000 */
[C---:B------:R-:W-:Y:S01]  /*55c0*/  ISETP.NE.AND P0, PT, R14.reuse, 0x2, PT ;  /* 0x000000020e00780c */ /* 0x040fe20003f05270 */
[----:B------:R-:W-:Y:S01]  /*55d0*/  UPLOP3.LUT UP1, UPT, UPT, UPT, UPT, 0x80, 0x8 ;  /* 0x000000000008789c */ /* 0x000fe20003f2f070 */
[----:B------:R-:W-:Y:S01]  /*55e0*/  IMAD.U32 R8, RZ, RZ, UR5 ;  /* 0x00000005ff087e24 */ /* 0x000fe2000f8e00ff */
[----:B------:R-:W-:Y:S01]  /*55f0*/  UMOV UR36, UR30 ;  /* 0x0000001e00247c82 */ /* 0x000fe20008000000 */
[----:B------:R-:W-:Y:S01]  /*5600*/  SEL R0, RZ, 0x1, P0 ;  /* 0x00000001ff007807 */ /* 0x000fe20000000000 */
[----:B------:R-:W-:Y:S01]  /*5610*/  UIADD3 UR20, UPT, UPT, UR13, UR18, URZ ;  /* 0x000000120d147290 */ /* 0x000fe2000fffe0ff */
[----:B------:R-:W-:Y:S01]  /*5620*/  SEL R14, R14, RZ, P0 ;  /* 0x000000ff0e0e7207 */ /* 0x000fe20000000000 */
[----:B------:R-:W-:Y:S01]  /*5630*/  UIADD3 UR16, UPT, UPT, UR14, UR16, URZ ;  /* 0x000000100e107290 */ /* 0x000fe2000fffe0ff */
[----:B------:R-:W-:Y:S01]  /*5640*/  LOP3.LUT R13, R13, R0, RZ, 0x3c, !PT ;  /* 0x000000000d0d7212 */ /* 0x000fe200078e3cff */
[----:B------:R-:W-:Y:S01]  /*5650*/  IMAD.U32 R9, RZ, RZ, UR4 ;  /* 0x00000004ff097e24 */ /* 0x000fe2000f8e00ff */
[----:B------:R-:W-:Y:S04]  /*5660*/  @!P1 R2UR UR4, R8 ;  /* 0x00000000080492ca */ /* 0x000fe800000e0000 */
[----:B------:R-:W-:Y:S11]  /*5670*/  @!P1 R2UR UR5, R9 ;  /* 0x00000000090592ca */ /* 0x000ff600000e0000 */
[----:B------:R-:W-:Y:S02]  /*5680*/  @!UPT UIADD3 URZ, UPT, UPT, URZ, URZ, URZ ;  /* 0x000000fffffff290 */ /* 0x000fe4000fffe0ff */
[----:B------:R2:W-:Y:S01]  /*5690*/  @!UP0 UTMALDG.3D [UR8], [UR4], desc[UR6] ;  /* 0x00000608040085b4 */ /* 0x0005e20008011000 */
[----:B------:R2:W-:Y:S01]  /*56a0*/  @!P1 SYNCS.ARRIVE.TRANS64.RED.A0TR RZ, [UR21+0x48], R7 ;  /* 0x00004807ffff99a7 */ /* 0x0005e20008300415 */
[----:B------:R-:W-:Y:S01]  /*56b0*/  SYNCS.ARRIVE.TRANS64.RED.A1T0 RZ, [UR24], RZ ;  /* 0x000000ffffff79a7 */ /* 0x000fe20008100418 */
[----:B------:R-:W-:Y:S05]  /*56c0*/  BRA.U UP2, `(.L_x_88) ;  /* 0xffffffe902f07547 */ /* 0x000fea000b83ffff */
[----:B------:R-:W1:Y:S02]  /*56d0*/  SYNCS.PHASECHK.TRANS64.TRYWAIT P0, [UR21+0x50], R10 ;  /* 0x0000500aff0075a7 */ /* 0x000e640008001115 */
[----:B-1----:R-:W-:Y:S05]  /*56e0*/  @!P0 BRA `(.L_x_89) ;  /* 0x0000006800848947 */ /* 0x002fea0003800000 */
.L_x_217:
[----:B------:R-:W3:Y:S02]  /*56f0*/  SYNCS.PHASECHK.TRANS64.TRYWAIT P0, [UR21+0x58], R10 ;  /* 0x0000580aff0075a7 */ /* 0x000ee40008001115 */
[----:B---3--:R-:W-:Y:S05]  /*5700*/  @!P0 BRA `(.L_x_90) ;  /* 0x0000006800948947 */ /* 0x008fea0003800000 */
.L_x_219:
[----:B------:R-:W3:Y:S01]  /*5710*/  SYNCS.PHASECHK.TRANS64.TRYWAIT P0, [UR21+0x60], R10 ;  /* 0x0000600aff0075a7 */ /* 0x000ee20008001115 */
[----:B-1----:R-:W-:Y:S01]  /*5720*/  HFMA2 R0, -RZ, RZ, 0, 5.9604644775390625e-08 ;  /* 0x00000001ff007431 */ /* 0x002fe200000001ff */
[----:B---3--:R-:W-:Y:S06]  /*5730*/  @!P0 BRA `(.L_x_91) ;  /* 0x0000006800a08947 */ /* 0x008fec0003800000 */
.L_x_221:
[----:B-1----:R-:W-:Y:S02]  /*5740*/  MOV R2, UR21 ;  /* 0x0000001500027c02 */ /* 0x002fe40008000f00 */
[----:B------:R-:W-:-:S07]  /*5750*/  SHF.L.U32 R0, R0, 0x1f, RZ ;  /* 0x0000001f00007819 */ /* 0x000fce00000006ff */
.L_x_92:
[----:B-1----:R1:W3:Y:S02]  /*5760*/  SYNCS.PHASECHK.TRANS64.TRYWAIT P0, [R2+URZ+0x68], R0 ;  /* 0x00006800020075a7 */ /* 0x0022e400080011ff */
[----:B---3--:R-:W-:Y:S05]  /*5770*/  @!P0 NANOSLEEP.SYNCS 0x989680 ;  /* 0x009896800000895d */ /* 0x008fea0003900000 */
[----:B------:R-:W3:Y:S02]  /*5780*/  @!P0 SYNCS.PHASECHK.TRANS64 P0, [R2+URZ+0x68], R0 ;  /* 0x00006800020085a7 */ /* 0x000ee400080010ff */
[----:B--23--:R-:W-:Y:S05]  /*5790*/  @P0 EXIT ;  /* 0x000000000000094d */ /* 0x00cfea0003800000 */
[----:B------:R-:W-:Y:S05]  /*57a0*/  BRA `(.L_x_92) ;  /* 0xfffffffc00ec7947 */ /* 0x000fea000383ffff */
.L_x_73:
[----:B------:R-:W-:-:S06]  /*57b0*/  UISETP.GE.AND UP0, UPT, UR17, 0x4, UPT ;  /* 0x000000041100788c */ /* 0x000fcc000bf06270 */
[----:B------:R-:W-:-:S13]  /*57c0*/  PLOP3.LUT P0, PT, PT, PT, UP0, 0x80, 0x8 ;  /* 0x000000000008781c */ /* 0x000fda0003f0f008 */
[----:B------:R-:W-:Y:S05]  /*57d0*/  @!P0 EXIT ;  /* 0x000000000000894d */ /* 0x000fea0003800000 */
[----:B------:R-:W-:Y:S01]  /*57e0*/  BAR.SYNC.DEFER_BLOCKING 0x6, 0xa0 ;  /* 0x0182800000007b1d */ /* 0x000fe20000010000 */
[C---:B------:R-:W-:Y:S01]  /*57f0*/  IMAD.SHL.U32 R2, R66.reuse, 0x10, RZ ;  /* 0x0000001042027824 */ /* 0x040fe200078e00ff */
[C---:B------:R-:W-:Y:S01]  /*5800*/  SHF.L.U32 R23, R66.reuse, 0x10, RZ ;  /* 0x0000001042177819 */ /* 0x040fe200000006ff */
[C---:B------:R-:W-:Y:S01]  /*5810*/  IMAD.SHL.U32 R65, R66.reuse, 0x2, RZ ;  /* 0x0000000242417824 */ /* 0x040fe200078e00ff */
[----:B------:R-:W-:Y:S01]  /*5820*/  LOP3.LUT R67, R66, 0x60, RZ, 0xc0, !PT ;  /* 0x0000006042437812 */ /* 0x000fe200078ec0ff */
[----:B------:R-:W-:Y:S01]  /*5830*/  HFMA2 R61, -RZ, RZ, 0, 0 ;  /* 0x00000000ff3d7431 */ /* 0x000fe200000001ff */
[----:B------:R-:W-:Y:S02]  /*5840*/  UMOV UR43, 0x400 ;  /* 0x00000400002b7882 */ /* 0x000fe40000000000 */
[----:B------:R-:W1:Y:S01]  /*5850*/  LDC.64 R50, c[0x0][0x8b0] ;  /* 0x00022c00ff327b82 */ /* 0x000e620000000a00 */
[----:B------:R-:W-:Y:S01]  /*5860*/  ULEA UR43, UR52, UR43, 0x18 ;  /* 0x0000002b342b7291 */ /* 0x000fe2000f8ec0ff */
[----:B------:R-:W-:Y:S01]  /*5870*/  LOP3.LUT R3, R2, 0x60, RZ, 0xc0, !PT ;  /* 0x0000006002037812 */ /* 0x000fe200078ec0ff */
[----:B------:R-:W2:Y:S01]  /*5880*/  LDCU.64 UR6, c[0x0][0x890] ;  /* 0x00011200ff0677ac */ /* 0x000ea20008000a00 */
[C---:B------:R-:W-:Y:S01]  /*5890*/  LOP3.LUT R64, R66.reuse, 0x2, RZ, 0xc0, !PT ;  /* 0x0000000242407812 */ /* 0x040fe200078ec0ff */
[----:B------:R-:W-:Y:S01]  /*58a0*/  IMAD.MOV.U32 R22, RZ, RZ, RZ ;  /* 0x000000ffff167224 */ /* 0x000fe200078e00ff */
[----:B------:R-:W-:Y:S01]  /*58b0*/  LOP3.LUT R65, R3, 0xc, R65, 0xf8, !PT ;  /* 0x0000000c03417812 */ /* 0x000fe200078ef841 */
[----:B------:R-:W-:Y:S01]  /*58c0*/  UIADD3 UR4, UPT, UPT, UR43, 0x200, URZ ;  /* 0x000002002b047890 */ /* 0x000fe2000fffe0ff */
[----:B------:R-:W3:Y:S01]  /*58d0*/  LDC.64 R48, c[0x0][0x8a8] ;  /* 0x00022a00ff307b82 */ /* 0x000ee20000000a00 */
[----:B------:R-:W-:Y:S01]  /*58e0*/  LOP3.LUT R23, R23, 0x600000, RZ, 0xc0, !PT ;  /* 0x0060000017177812 */ /* 0x000fe200078ec0ff */
[----:B------:R-:W-:Y:S01]  /*58f0*/  IMAD.MOV.U32 R59, RZ, RZ, RZ ;  /* 0x000000ffff3b7224 */ /* 0x000fe200078e00ff */
[----:B------:R-:W-:Y:S01]  /*5900*/  LOP3.LUT R65, R65, 0x790, R2, 0xf8, !PT ;  /* 0x0000079041417812 */ /* 0x000fe200078ef802 */
[----:B------:R-:W4:Y:S01]  /*5910*/  LDCU UR63, c[0x0][0x370] ;  /* 0x00006e00ff3f77ac */ /* 0x000f220008000800 */
[----:B------:R-:W-:Y:S01]  /*5920*/  IMAD.U32 R57, RZ, RZ, UR4 ;  /* 0x00000004ff397e24 */ /* 0x000fe2000f8e00ff */
[----:B------:R-:W-:-:S02]  /*5930*/  LOP3.LUT R66, R66, 0x4, RZ, 0xc0, !PT ;  /* 0x0000000442427812 */ /* 0x000fc400078ec0ff */
[----:B------:R-:W-:Y:S01]  /*5940*/  MOV R62, RZ ;  /* 0x000000ff003e7202 */ /* 0x000fe20000000f00 */
[----:B------:R-:W4:Y:S01]  /*5950*/  LDS R0, [UR43+0x130] ;  /* 0x0001302bff007984 */ /* 0x000f220008000800 */
[----:B------:R-:W-:Y:S01]  /*5960*/  LEA R65, R65, R57, 0x2 ;  /* 0x0000003941417211 */ /* 0x000fe200078e10ff */
[----:B------:R-:W1:Y:S01]  /*5970*/  LDCU.64 UR54, c[0x0][0x348] ;  /* 0x00006900ff3677ac */ /* 0x000e620008000a00 */
[----:B--2---:R-:W-:Y:S01]  /*5980*/  IMAD.U32 R69, RZ, RZ, UR6 ;  /* 0x00000006ff457e24 */ /* 0x004fe2000f8e00ff */
[----:B------:R-:W-:Y:S02]  /*5990*/  MOV R68, UR7 ;  /* 0x0000000700447c02 */ /* 0x000fe40008000f00 */
[--C-:B------:R-:W-:Y:S01]  /*59a0*/  IMAD R64, R64, -0x10, R65.reuse ;  /* 0xfffffff040407824 */ /* 0x100fe200078e0241 */
[----:B------:R-:W2:Y:S01]  /*59b0*/  LDCU UR42, c[0x0][0xb0c] ;  /* 0x00016180ff2a77ac */ /* 0x000ea20008000800 */
[----:B------:R-:W-:Y:S01]  /*59c0*/  IMAD R63, R66, -0x10, R65 ;  /* 0xfffffff0423f7824 */ /* 0x000fe200078e0241 */
[----:B------:R-:W1:Y:S01]  /*59d0*/  LDCU UR39, c[0x0][0xb30] ;  /* 0x00016600ff2777ac */ /* 0x000e620008000800 */
[----:B------:R-:W1:Y:S01]  /*59e0*/  LDCU.64 UR60, c[0x0][0x888] ;  /* 0x00011100ff3c77ac */ /* 0x000e620008000a00 */
[----:B------:R-:W1:Y:S01]  /*59f0*/  LDCU.64 UR40, c[0x0][0xb28] ;  /* 0x00016500ff2877ac */ /* 0x000e620008000a00 */
[----:B------:R-:W1:Y:S01]  /*5a00*/  LDCU.128 UR56, c[0x0][0xb10] ;  /* 0x00016200ff3877ac */ /* 0x000e620008000c00 */
[----:B------:R-:W1:Y:S01]  /*5a10*/  LDCU UR62, c[0x0][0x374] ;  /* 0x00006e80ff3e77ac */ /* 0x000e620008000800 */
[----:B------:R-:W-:Y:S01]  /*5a20*/  UMOV UR53, URZ ;  /* 0x000000ff00357c82 */ /* 0x000fe20008000000 */
[----:B------:R-:W-:Y:S01]  /*5a30*/  UMOV UR47, URZ ;  /* 0x000000ff002f7c82 */ /* 0x000fe20008000000 */
[----:B-1234-:R-:W-:-:S07]  /*5a40*/  IMAD.IADD R23, R0, 0x1, R23 ;  /* 0x0000000100177824 */ /* 0x01efce00078e0217 */
.L_x_168:
[----:B------:R-:W-:Y:S02]  /*5a50*/  LEA R0, R59, UR43, 0x3 ;  /* 0x0000002b3b007c11 */ /* 0x000fe4000f8e18ff */
[----:B------:R-:W-:Y:S02]  /*5a60*/  SHF.L.U32 R2, R61, 0x1f, RZ ;  /* 0x0000001f3d027819 */ /* 0x000fe400000006ff */
[----:B-1----:R-:W-:Y:S02]  /*5a70*/  LEA R4, R59, UR43, 0x4 ;  /* 0x0000002b3b047c11 */ /* 0x002fe4000f8e20ff */
[----:B------:R-:W1:Y:S02]  /*5a80*/  SYNCS.PHASECHK.TRANS64.TRYWAIT P0, [R0+URZ+0x80], R2 ;  /* 0x00008002000075a7 */ /* 0x000e6400080011ff */
[----:B-1-3--:R-:W-:Y:S05]  /*5a90*/  @!P0 BRA `(.L_x_93) ;  /* 0x0000006400e08947 */ /* 0x00afea0003800000 */
.L_x_222:
[----:B------:R-:W-:Y:S01]  /*5aa0*/  R2UR UR7, R70 ;  /* 0x00000000460772ca */ /* 0x000fe200000e0000 */
[----:B------:R-:W2:Y:S01]  /*5ab0*/  LDS.128 R4, [R4+0x110] ;  /* 0x0001100004047984 */ /* 0x000ea20000000c00 */
[----:B-1----:R-:W-:Y:S01]  /*5ac0*/  VIADD R0, R0, 0x90 ;  /* 0x0000009000007836 */ /* 0x002fe20000000000 */
[----:B------:R-:W-:Y:S04]  /*5ad0*/  UISETP.GE.AND UP0, UPT, UR45, 0x1, UPT ;  /* 0x000000012d00788c */ /* 0x000fe8000bf06270 */
[----:B------:R-:W-:Y:S01]  /*5ae0*/  PRMT R0, RZ, 0x654, R0 ;  /* 0x00000654ff007816 */ /* 0x000fe20000000000 */
[----:B------:R-:W-:Y:S01]  /*5af0*/  @!PT LDS RZ, [RZ] ;  /* 0x00000000fffff984 */ /* 0x000fe20000000800 */
[----:B------:R-:W-:Y:S01]  /*5b00*/  @!PT LDS RZ, [RZ] ;  /* 0x00000000fffff984 */ /* 0x000fe20000000800 */
[----:B------:R-:W-:Y:S01]  /*5b10*/  @!PT LDS RZ, [RZ] ;  /* 0x00000000fffff984 */ /* 0x000fe20000000800 */
[----:B------:R-:W-:Y:S01]  /*5b20*/  @!PT LDS RZ, [RZ] ;  /* 0x00000000fffff984 */ /* 0x000fe20000000800 */
[----:B------:R1:W-:Y:S06]  /*5b30*/  MEMBAR.ALL.CTA ;  /* 0x0000000000007992 */ /* 0x0003ec0000008000 */
[----:B-1----:R-:W1:Y:S02]  /*5b40*/  FENCE.VIEW.ASYNC.S ;  /* 0x00000000000073c6 */ /* 0x002e640000000000 */
[----:B-1----:R1:W-:Y:S01]  /*5b50*/  SYNCS.ARRIVE.TRANS64.RED.A1T0 RZ, [R0+URZ], RZ ;  /* 0x000000ff00ff79a7 */ /* 0x0023e200081004ff */
[----:B--2---:R-:W-:Y:S11]  /*5b60*/  LOP3.LUT P0, RZ, R6, 0x1, RZ, 0xc0, !PT ;  /* 0x0000000106ff7812 */ /* 0x004ff6000780c0ff */
[----:B------:R-:W-:Y:S02]  /*5b70*/  @!UPT UIADD3 URZ, UPT, UPT, URZ, URZ, URZ ;  /* 0x000000fffffff290 */ /* 0x000fe4000fffe0ff */
[----:B------:R-:W-:Y:S01]  /*5b80*/  VOTEU.ANY UP1, P0 ;  /* 0x0000000000ff7886 */ /* 0x000fe20000020100 */
[----:B------:R-:W-:Y:S01]  /*5b90*/  PLOP3.LUT P0, PT, PT, PT, UP1, 0x80, 0x8 ;  /* 0x000000000008781c */ /* 0x000fe20003f0f018 */
[----:B------:R-:W-:Y:S06]  /*5ba0*/  UP2UR UR4, UPR, URZ, 0x2 ;  /* 0x00000002ff047883 */ /* 0x000fec0008000000 */
[----:B------:R-:W-:Y:S06]  /*5bb0*/  IMAD.U32 R71, RZ, RZ, UR4 ;  /* 0x00000004ff477e24 */ /* 0x000fec000f8e00ff */
[----:B------:R-:W-:Y:S02]  /*5bc0*/  @P0 SHF.R.U32.HI R2, RZ, 0x10, R5 ;  /* 0x00000010ff020819 */ /* 0x000fe40000011605 */
[----:B------:R-:W-:Y:S02]  /*5bd0*/  @P0 MOV R3, R4 ;  /* 0x0000000400030202 */ /* 0x000fe40000000f00 */
[----:B------:R-:W-:Y:S02]  /*5be0*/  @P0 R2UR UR4, R2 ;  /* 0x00000000020402ca */ /* 0x000fe400000e0000 */
[----:B------:R-:W-:Y:S02]  /*5bf0*/  @P0 LOP3.LUT R4, R5, 0xffff, RZ, 0xc0, !PT ;  /* 0x0000ffff05040812 */ /* 0x000fe400078ec0ff */
[----:B------:R-:W-:Y:S02]  /*5c00*/  @P0 R2UR UR6, R3 ;  /* 0x00000000030602ca */ /* 0x000fe400000e0000 */
[----:B------:R-:W-:Y:S07]  /*5c10*/  @P0 R2UR UR5, R4 ;  /* 0x00000000040502ca */ /* 0x000fee00000e0000 */
[----:B------:R-:W-:Y:S02]  /*5c20*/  @UP1 UMOV UR7, UR4 ;  /* 0x0000000400071c82 */ /* 0x000fe40008000000 */
[----:B------:R-:W-:Y:S02]  /*5c30*/  IMAD.U32 R70, RZ, RZ, UR7 ;  /* 0x00000007ff467e24 */ /* 0x000fe4000f8e00ff */
[----:B------:R-:W-:Y:S02]  /*5c40*/  @UP1 UMOV UR38, UR6 ;  /* 0x0000000600261c82 */ /* 0x000fe40008000000 */
[----:B------:R-:W-:Y:S01]  /*5c50*/  @UP1 UMOV UR37, UR5 ;  /* 0x0000000500251c82 */ /* 0x000fe20008000000 */
[----:B-1----:R-:W-:Y:S05]  /*5c60*/  BRA.U !UP0, `(.L_x_94) ;  /* 0x0000000108cc7547 */ /* 0x002fea000b800000 */
[----:B------:R-:W1:Y:S01]  /*5c70*/  LDCU UR12, c[0x0][0xb20] ;  /* 0x00016400ff0c77ac */ /* 0x000e620008000800 */
[----:B------:R-:W-:Y:S02]  /*5c80*/  UIMAD.WIDE.U32 UR4, UR62, UR59, URZ ;  /* 0x0000003b3e0472a5 */ /* 0x000fe4000f8e00ff */
[----:B------:R-:W-:Y:S02]  /*5c90*/  UIMAD.WIDE.U32 UR6, UR63, UR56, URZ ;  /* 0x000000383f0672a5 */ /* 0x000fe4000f8e00ff */
[----:B------:R-:W-:Y:S02]  /*5ca0*/  UISETP.NE.AND UP0, UPT, UR58, 0x1, UPT ;  /* 0x000000013a00788c */ /* 0x000fe4000bf05270 */
[----:B------:R-:W-:Y:S02]  /*5cb0*/  UIMAD.WIDE.U32 UR8, UR37, UR59, URZ ;  /* 0x0000003b250872a5 */ /* 0x000fe4000f8e00ff */
[----:B------:R-:W-:Y:S02]  /*5cc0*/  UIMAD.WIDE.U32 UR10, UR38, UR56, URZ ;  /* 0x00000038260a72a5 */ /* 0x000fe4000f8e00ff */
[----:B------:R-:W-:Y:S02]  /*5cd0*/  UISETP.NE.AND UP1, UPT, UR42, 0x1, UPT ;  /* 0x000000012a00788c */ /* 0x000fe4000bf25270 */
[----:B------:R-:W-:Y:S01]  /*5ce0*/  UISETP.NE.AND UP2, UPT, UR45, 0x1, UPT ;  /* 0x000000012d00788c */ /* 0x000fe2000bf45270 */
[----:B------:R-:W-:Y:S02]  /*5cf0*/  UMOV UR4, UR5 ;  /* 0x0000000500047c82 */ /* 0x000fe40008000000 */
[----:B-1----:R-:W-:Y:S03]  /*5d00*/  USHF.R.U32.HI UR5, URZ, UR12, UR4 ;  /* 0x0000000cff057299 */ /* 0x002fe60008011604 */
[----:B------:R-:W-:Y:S02]  /*5d10*/  UMOV UR4, UR7 ;  /* 0x0000000700047c82 */ /* 0x000fe40008000000 */
[----:B------:R-:W-:Y:S02]  /*5d20*/  USHF.R.U32.HI UR7, URZ, UR57, UR4 ;  /* 0x00000039ff077299 */ /* 0x000fe40008011604 */
[----:B------:R-:W-:Y:S02]  /*5d30*/  USEL UR4, UR62, UR5, !UP0 ;  /* 0x000000053e047287 */ /* 0x000fe4000c000000 */
[----:B------:R-:W-:Y:S01]  /*5d40*/  USEL UR7, UR63, UR7, !UP1 ;  /* 0x000000073f077287 */ /* 0x000fe2000c800000 */
[----:B------:R-:W-:Y:S01]  /*5d50*/  UMOV UR5, UR9 ;  /* 0x0000000900057c82 */ /* 0x000fe20008000000 */
[----:B------:R-:W-:Y:S02]  /*5d60*/  UIMAD.WIDE.U32 UR8, UR4, UR40, URZ ;  /* 0x00000028040872a5 */ /* 0x000fe4000f8e00ff */
[----:B------:R-:W-:Y:S03]  /*5d70*/  USHF.R.U32.HI UR6, URZ, UR12, UR5 ;  /* 0x0000000cff067299 */ /* 0x000fe60008011605 */
[----:B------:R-:W-:Y:S01]  /*5d80*/  UMOV UR5, UR11 ;  /* 0x0000000b00057c82 */ /* 0x000fe20008000000 */
[----:B------:R-:W-:Y:S02]  /*5d90*/  UIMAD.WIDE.U32 UR10, UR7, UR40, URZ ;  /* 0x00000028070a72a5 */ /* 0x000fe4000f8e00ff */
[----:B------:R-:W-:Y:S02]  /*5da0*/  USHF.R.U32.HI UR12, URZ, UR57, UR5 ;  /* 0x00000039ff0c7299 */ /* 0x000fe40008011605 */
[----:B------:R-:W-:Y:S01]  /*5db0*/  USEL UR6, UR37, UR6, !UP0 ;  /* 0x0000000625067287 */ /* 0x000fe2000c000000 */
[----:B------:R-:W-:Y:S02]  /*5dc0*/  UMOV UR5, UR9 ;  /* 0x0000000900057c82 */ /* 0x000fe40008000000 */
[----:B------:R-:W-:Y:S01]  /*5dd0*/  UMOV UR10, UR11 ;  /* 0x0000000b000a7c82 */ /* 0x000fe20008000000 */
[----:B------:R-:W-:Y:S02]  /*5de0*/  @UP2 USHF.R.U32.HI UR4, URZ, UR41, UR5 ;  /* 0x00000029ff042299 */ /* 0x000fe40008011605 */
[----:B------:R-:W-:Y:S02]  /*5df0*/  @UP2 USHF.R.U32.HI UR7, URZ, UR41, UR10 ;  /* 0x00000029ff072299 */ /* 0x000fe4000801160a */
[----:B------:R-:W-:Y:S02]  /*5e00*/  UIMAD UR4, UR45, UR4, URZ ;  /* 0x000000042d0472a4 */ /* 0x000fe4000f8e02ff */
        /* <DEDUP_REMOVED lines=8> */
[----:B------:R-:W-:Y:S02]  /*5e90*/  USEL UR11, UR6, UR4, !UP2 ;  /* 0x00000004060b7287 */ /* 0x000fe4000d000000 */
[----:B------:R-:W-:Y:S02]  /*5ea0*/  UIADD3 UR8, UPT, UPT, -UR5, URZ, URZ ;  /* 0x000000ff05087290 */ /* 0x000fe4000fffe1ff */
[----:B------:R-:W-:Y:S01]  /*5eb0*/  UIADD3 UR10, UPT, UPT, -UR11, URZ, URZ ;  /* 0x000000ff0b0a7290 */ /* 0x000fe2000fffe1ff */
[----:B------:R-:W-:Y:S01]  /*5ec0*/  @!UP0 UMOV UR4, UR9 ;  /* 0x0000000900048c82 */ /* 0x000fe20008000000 */
[----:B------:R-:W-:Y:S02]  /*5ed0*/  UIADD3 UR9, UPT, UPT, -UR6, URZ, URZ ;  /* 0x000000ff06097290 */ /* 0x000fe4000fffe1ff */
[----:B------:R-:W-:Y:S02]  /*5ee0*/  @!UP0 USHF.R.U32.HI UR4, URZ, UR41, UR4 ;  /* 0x00000029ff048299 */ /* 0x000fe40008011604 */
[----:B------:R-:W-:Y:S02]  /*5ef0*/  UIMAD UR10, UR45, UR10, UR6 ;  /* 0x0000000a2d0a72a4 */ /* 0x000fe4000f8e0206 */
[----:B------:R-:W-:Y:S04]  /*5f00*/  @!UP0 USEL UR4, UR5, UR4, !UP2 ;  /* 0x0000000405048287 */ /* 0x000fe8000d000000 */
[----:B------:R-:W-:Y:S02]  /*5f10*/  @!UP0 UIMAD UR10, UR7, UR10, UR4 ;  /* 0x0000000a070a82a4 */ /* 0x000fe4000f8e0204 */
[----:B------:R-:W-:Y:S02]  /*5f20*/  @!UP0 UIADD3 UR11, UPT, UPT, UR11, -UR4, URZ ;  /* 0x800000040b0b8290 */ /* 0x000fe4000fffe0ff */
[----:B------:R-:W-:Y:S02]  /*5f30*/  UIMAD UR7, UR42, UR8, UR38 ;  /* 0x000000082a0772a4 */ /* 0x000fe4000f8e0226 */
[----:B------:R-:W-:Y:S02]  /*5f40*/  @!UP0 UIMAD UR6, UR11, UR45, UR5 ;  /* 0x0000002d0b0682a4 */ /* 0x000fe4000f8e0205 */
[----:B------:R-:W-:Y:S01]  /*5f50*/  UIMAD UR4, UR58, UR9, UR37 ;  /* 0x000000093a0472a4 */ /* 0x000fe2000f8e0225 */
[----:B------:R-:W-:Y:S02]  /*5f60*/  @!UP0 UMOV UR5, UR10 ;  /* 0x0000000a00058c82 */ /* 0x000fe40008000000 */
[----:B------:R-:W-:Y:S02]  /*5f70*/  UIMAD UR38, UR5, UR42, UR7 ;  /* 0x0000002a052672a4 */ /* 0x000fe4000f8e0207 */
[----:B------:R-:W-:Y:S11]  /*5f80*/  UIMAD UR37, UR6, UR58, UR4 ;  /* 0x0000003a062572a4 */ /* 0x000ff6000f8e0204 */
[----:B------:R-:W-:Y:S01]  /*5f90*/  @!UPT UIADD3 URZ, UPT, UPT, URZ, URZ, URZ ;  /* 0x000000fffffff290 */ /* 0x000fe2000fffe0ff */
.L_x_94:
[----:B------:R-:W-:Y:S01]  /*5fa0*/  UISETP.NE.AND UP0, UPT, UR39, 0x1, UPT ;  /* 0x000000012700788c */ /* 0x000fe2000bf05270 */
[----:B------:R-:W-:Y:S01]  /*5fb0*/  LOP3.LUT P0, RZ, R57, 0x1b0, RZ, 0xc0, !PT ;  /* 0x000001b039ff7812 */ /* 0x000fe2000780c0ff */
[----:B------:R-:W-:Y:S01]  /*5fc0*/  USHF.L.U32 UR50, UR16, 0x7, URZ ;  /* 0x0000000710327899 */ /* 0x000fe200080006ff */
[----:B------:R-:W-:Y:S01]  /*5fd0*/  BSSY.RECONVERGENT B6, `(.L_x_95) ;  /* 0x0000034000067945 */ /* 0x000fe20003800200 */
[----:B------:R-:W-:Y:S01]  /*5fe0*/  USHF.L.U32 UR49, UR20, 0x7, URZ ;  /* 0x0000000714317899 */ /* 0x000fe200080006ff */
[----:B------:R-:W-:Y:S06]  /*5ff0*/  IADD3 R59, PT, PT, R59, 0x1, RZ ;  /* 0x000000013b3b7810 */ /* 0x000fec0007ffe0ff */
[----:B------:R-:W1:Y:S01]  /*6000*/  @!UP0 LDCU.128 UR12, c[0x0][0xb10] ;  /* 0x00016200ff0c87ac */ /* 0x000e620008000c00 */
[----:B------:R-:W2:Y:S01]  /*6010*/  @!UP0 LDCU UR5, c[0x0][0xb0c] ;  /* 0x00016180ff0587ac */ /* 0x000ea20008000800 */
[----:B------:R-:W3:Y:S01]  /*6020*/  @!UP0 LDCU UR10, c[0x0][0xb20] ;  /* 0x00016400ff0a87ac */ /* 0x000ee20008000800 */
[----:B-1----:R-:W-:Y:S02]  /*6030*/  UIMAD.WIDE.U32 UR8, UR38, UR12, URZ ;  /* 0x0000000c260872a5 */ /* 0x002fe4000f8e00ff */
[----:B------:R-:W-:Y:S02]  /*6040*/  UIMAD.WIDE.U32 UR6, UR37, UR15, URZ ;  /* 0x0000000f250672a5 */ /* 0x000fe4000f8e00ff */
[----:B------:R-:W-:Y:S03]  /*6050*/  @!UP0 UISETP.NE.AND UP1, UPT, UR14, 0x1, UPT ;  /* 0x000000010e00888c */ /* 0x000fe6000bf25270 */
[----:B------:R-:W-:Y:S01]  /*6060*/  @!UP0 UMOV UR4, UR9 ;  /* 0x0000000900048c82 */ /* 0x000fe20008000000 */
[----:B--2---:R-:W-:Y:S02]  /*6070*/  @!UP0 UISETP.NE.AND UP2, UPT, UR5, 0x1, UPT ;  /* 0x000000010500888c */ /* 0x004fe4000bf45270 */
[----:B------:R-:W-:Y:S01]  /*6080*/  @!UP0 USHF.R.U32.HI UR4, URZ, UR13, UR4 ;  /* 0x0000000dff048299 */ /* 0x000fe20008011604 */
[----:B------:R-:W-:Y:S02]  /*6090*/  @!UP0 UMOV UR6, UR7 ;  /* 0x0000000700068c82 */ /* 0x000fe40008000000 */
[----:B---3--:R-:W-:Y:S02]  /*60a0*/  @!UP0 USHF.R.U32.HI UR6, URZ, UR10, UR6 ;  /* 0x0000000aff068299 */ /* 0x008fe40008011606 */
[----:B------:R-:W-:Y:S02]  /*60b0*/  @!UP0 USEL UR7, UR38, UR4, !UP2 ;  /* 0x0000000426078287 */ /* 0x000fe4000d000000 */
[----:B------:R-:W-:Y:S04]  /*60c0*/  @!UP0 USEL UR6, UR37, UR6, !UP1 ;  /* 0x0000000625068287 */ /* 0x000fe8000c800000 */
[----:B------:R-:W-:Y:S02]  /*60d0*/  @!UP0 UIADD3 UR4, UPT, UPT, -UR7, UR6, URZ ;  /* 0x0000000607048290 */ /* 0x000fe4000fffe1ff */
[----:B------:R-:W-:Y:S02]  /*60e0*/  @!UP0 UIADD3 UR6, UPT, UPT, UR7, -UR6, URZ ;  /* 0x8000000607068290 */ /* 0x000fe4000fffe0ff */
[----:B------:R-:W-:Y:S02]  /*60f0*/  @!UP0 UIMAD UR38, UR4, UR5, UR38 ;  /* 0x00000005042682a4 */ /* 0x000fe4000f8e0226 */
[----:B------:R-:W-:Y:S01]  /*6100*/  @!UP0 UIMAD UR37, UR6, UR14, UR37 ;  /* 0x0000000e062582a4 */ /* 0x000fe2000f8e0225 */
[----:B------:R-:W-:Y:S11]  /*6110*/  @!P0 BRA `(.L_x_96) ;  /* 0x00000000007c8947 */ /* 0x000ff60003800000 */
[----:B------:R-:W1:Y:S01]  /*6120*/  LDCU.64 UR8, c[0x4][0x80] ;  /* 0x01001000ff0877ac */ /* 0x000e620008000a00 */
[----:B------:R-:W-:Y:S01]  /*6130*/  MOV R2, 0x0 ;  /* 0x0000000000027802 */ /* 0x000fe20000000f00 */
[----:B------:R-:W-:Y:S02]  /*6140*/  HFMA2 R12, -RZ, RZ, 0, 5.9604644775390625e-08 ;  /* 0x00000001ff0c7431 */ /* 0x000fe400000001ff */
[----:B------:R-:W-:Y:S01]  /*6150*/  IMAD.MOV.U32 R8, RZ, RZ, 0x70 ;  /* 0x00000070ff087424 */ /* 0x000fe200078e00ff */
[----:B------:R2:W3:Y:S01]  /*6160*/  LDC.64 R14, c[0x4][R2] ;  /* 0x01000000020e7b82 */ /* 0x0004e20000000a00 */
[----:B------:R-:W4:Y:S01]  /*6170*/  LDCU.64 UR6, c[0x4][0x88] ;  /* 0x01001100ff0677ac */ /* 0x000f220008000a00 */
[----:B------:R-:W-:Y:S01]  /*6180*/  IMAD.MOV.U32 R13, RZ, RZ, RZ ;  /* 0x000000ffff0d7224 */ /* 0x000fe200078e00ff */
[----:B------:R-:W2:Y:S01]  /*6190*/  LDCU.64 UR4, c[0x4][0x8] ;  /* 0x01000100ff0477ac */ /* 0x000ea20008000a00 */
[----:B-1----:R-:W-:Y:S01]  /*61a0*/  MOV R5, UR9 ;  /* 0x0000000900057c02 */ /* 0x002fe20008000f00 */
[----:B------:R-:W-:Y:S01]  /*61b0*/  IMAD.U32 R4, RZ, RZ, UR8 ;  /* 0x00000008ff047e24 */ /* 0x000fe2000f8e00ff */
[----:B----4-:R-:W-:Y:S01]  /*61c0*/  MOV R7, UR7 ;  /* 0x0000000700077c02 */ /* 0x010fe20008000f00 */
[----:B------:R-:W-:Y:S01]  /*61d0*/  IMAD.U32 R6, RZ, RZ, UR6 ;  /* 0x00000006ff067e24 */ /* 0x000fe2000f8e00ff */
[----:B--2---:R-:W-:Y:S01]  /*61e0*/  MOV R11, UR5 ;  /* 0x00000005000b7c02 */ /* 0x004fe20008000f00 */
[----:B------:R-:W-:Y:S02]  /*61f0*/  IMAD.U32 R10, RZ, RZ, UR4 ;  /* 0x00000004ff0a7e24 */ /* 0x000fe4000f8e00ff */
[----:B------:R-:W-:Y:S07]  /*6200*/  LEPC R20, `(.L_x_97) ;  /* 0x000000001014794e */ /* 0x000fee0000000000 */
[----:B---3-5:R-:W-:Y:S05]  /*6210*/  CALL.ABS.NOINC R14 ;  /* 0x000000000e007343 */ /* 0x028fea0003c00000 */
.L_x_97:
[----:B------:R-:W1:Y:S01]  /*6220*/  LDCU.64 UR8, c[0x4][0x80] ;  /* 0x01001000ff0877ac */ /* 0x000e620008000a00 */
[----:B------:R-:W2:Y:S01]  /*6230*/  LDC.64 R2, c[0x4][R2] ;  /* 0x0100000002027b82 */ /* 0x000ea20000000a00 */
[----:B------:R-:W-:Y:S02]  /*6240*/  HFMA2 R12, -RZ, RZ, 0, 5.9604644775390625e-08 ;  /* 0x00000001ff0c7431 */ /* 0x000fe400000001ff */
[----:B------:R-:W-:Y:S02]  /*6250*/  IMAD.MOV.U32 R8, RZ, RZ, 0x70 ;  /* 0x00000070ff087424 */ /* 0x000fe400078e00ff */
[----:B------:R-:W-:Y:S01]  /*6260*/  IMAD.MOV.U32 R13, RZ, RZ, RZ ;  /* 0x000000ffff0d7224 */ /* 0x000fe200078e00ff */
[----:B------:R-:W3:Y:S01]  /*6270*/  LDCU.64 UR6, c[0x4][0x88] ;  /* 0x01001100ff0677ac */ /* 0x000ee20008000a00 */
[----:B------:R-:W4:Y:S01]  /*6280*/  LDCU.64 UR4, c[0x4][0x8] ;  /* 0x01000100ff0477ac */ /* 0x000f220008000a00 */
[----:B-1----:R-:W-:Y:S02]  /*6290*/  MOV R4, UR8 ;  /* 0x0000000800047c02 */ /* 0x002fe40008000f00 */
[----:B------:R-:W-:Y:S02]  /*62a0*/  MOV R5, UR9 ;  /* 0x0000000900057c02 */ /* 0x000fe40008000f00 */
[----:B---3--:R-:W-:Y:S01]  /*62b0*/  MOV R7, UR7 ;  /* 0x0000000700077c02 */ /* 0x008fe20008000f00 */
[----:B------:R-:W-:Y:S01]  /*62c0*/  IMAD.U32 R6, RZ, RZ, UR6 ;  /* 0x00000006ff067e24 */ /* 0x000fe2000f8e00ff */
[----:B----4-:R-:W-:Y:S01]  /*62d0*/  MOV R11, UR5 ;  /* 0x00000005000b7c02 */ /* 0x010fe20008000f00 */
[----:B------:R-:W-:Y:S02]  /*62e0*/  IMAD.U32 R10, RZ, RZ, UR4 ;  /* 0x00000004ff0a7e24 */ /* 0x000fe4000f8e00ff */
[----:B------:R-:W-:Y:S07]  /*62f0*/  LEPC R20, `(.L_x_96) ;  /* 0x000000001014794e */ /* 0x000fee0000000000 */
[----:B--2---:R-:W-:Y:S05]  /*6300*/  CALL.ABS.NOINC R2 ;  /* 0x0000000002007343 */ /* 0x004fea0003c00000 */
.L_x_96:
[----:B------:R-:W-:Y:S05]  /*6310*/  BSYNC.RECONVERGENT B6 ;  /* 0x0000000000067941 */ /* 0x000fea0003800200 */
.L_x_95:
[----:B------:R-:W-:Y:S02]  /*6320*/  R2UR UR6, R56 ;  /* 0x00000000380672ca */ /* 0x000fe400000e0000 */
[----:B------:R-:W-:Y:S02]  /*6330*/  R2UR UR5, R69 ;  /* 0x00000000450572ca */ /* 0x000fe400000e0000 */
[----:B------:R-:W-:Y:S02]  /*6340*/  R2UR UR4, R68 ;  /* 0x00000000440472ca */ /* 0x000fe400000e0000 */
[----:B------:R-:W-:Y:S02]  /*6350*/  ISETP.NE.U32.AND P4, PT, R50, RZ, PT ;  /* 0x000000ff3200720c */ /* 0x000fe40003f85070 */
[----:B------:R-:W-:Y:S02]  /*6360*/  ISETP.NE.U32.AND P2, PT, RZ, UR60, PT ;  /* 0x0000003cff007c0c */ /* 0x000fe4000bf45070 */
[----:B------:R-:W-:Y:S02]  /*6370*/  ISETP.NE.AND.EX P4, PT, R51, RZ, PT, P4 ;  /* 0x000000ff3300720c */ /* 0x000fe40003f85340 */
[----:B------:R-:W-:Y:S01]  /*6380*/  ISETP.NE.AND.EX P2, PT, RZ, UR61, PT, P2 ;  /* 0x0000003dff007c0c */ /* 0x000fe2000bf45320 */
[----:B------:R-:W-:Y:S02]  /*6390*/  UISETP.NE.AND UP2, UPT, UR6, URZ, UPT ;  /* 0x000000ff0600728c */ /* 0x000fe4000bf45270 */
[----:B------:R-:W-:Y:S04]  /*63a0*/  UISETP.NE.U32.AND UP0, UPT, UR5, URZ, UPT ;  /* 0x000000ff0500728c */ /* 0x000fe8000bf05070 */
[----:B------:R-:W-:Y:S01]  /*63b0*/  UISETP.NE.AND.EX UP1, UPT, UR4, URZ, UPT, UP0 ;  /* 0x000000ff0400728c */ /* 0x000fe2000bf25300 */
[----:B------:R-:W-:Y:S01]  /*63c0*/  PLOP3.LUT P1, PT, PT, PT, UP2, 0x80, 0x8 ;  /* 0x000000000008781c */ /* 0x000fe20003f2f028 */
[----:B------:R-:W-:Y:S03]  /*63d0*/  UPLOP3.LUT UP0, UPT, UPT, UPT, UPT, 0x40, 0x4 ;  /* 0x000000000004789c */ /* 0x000fe60003f0e870 */
[----:B------:R-:W-:Y:S06]  /*63e0*/  @UP2 UPLOP3.LUT UP0, UPT, UPT, UPT, UP1, 0x80, 0x8 ;  /* 0x000000000008289c */ /* 0x000fec0003f0f010 */
[----:B------:R-:W-:Y:S01]  /*63f0*/  PLOP3.LUT P0, PT, PT, PT, UP0, 0x80, 0x8 ;  /* 0x000000000008781c */ /* 0x000fe20003f0f008 */
[----:B------:R-:W-:Y:S01]  /*6400*/  @!UPT UIADD3 URZ, UPT, UPT, URZ, URZ, URZ ;  /* 0x000000fffffff290 */ /* 0x000fe2000fffe0ff */
[----:B------:R-:W-:Y:S11]  /*6410*/  BRA.U !UP1, `(.L_x_98) ;  /* 0x0000000109407547 */ /* 0x000ff6000b800000 */
[----:B------:R-:W-:Y:S01]  /*6420*/  UISETP.NE.U32.AND UP0, UPT, UR60, URZ, UPT ;  /* 0x000000ff3c00728c */ /* 0x000fe2000bf05070 */
[----:B------:R-:W-:Y:S01]  /*6430*/  R2UR UR6, R69 ;  /* 0x00000000450672ca */ /* 0x000fe200000e0000 */
[----:B------:R-:W1:Y:S01]  /*6440*/  LDCU.64 UR8, c[0x0][0x358] ;  /* 0x00006b00ff0877ac */ /* 0x000e620008000a00 */
[----:B------:R-:W-:Y:S02]  /*6450*/  HFMA2 R52, -RZ, RZ, 0, 5.9604644775390625e-08 ;  /* 0x00000001ff347431 */ /* 0x000fe400000001ff */
[----:B------:R-:W-:Y:S01]  /*6460*/  IMAD.MOV.U32 R0, RZ, RZ, 0x1 ;  /* 0x00000001ff007424 */ /* 0x000fe200078e00ff */
[----:B------:R-:W-:Y:S06]  /*6470*/  UISETP.NE.AND.EX UP0, UPT, UR61, URZ, UPT, UP0 ;  /* 0x000000ff3d00728c */ /* 0x000fec000bf05300 */
[----:B------:R-:W-:Y:S05]  /*6480*/  PLOP3.LUT P3, PT, PT, PT, UP0, 0x80, 0x8 ;  /* 0x000000000008781c */ /* 0x000fea0003f6f008 */
[----:B------:R-:W2:Y:S01]  /*6490*/  @UP0 LDCU.64 UR4, c[0x0][0x888] ;  /* 0x00011100ff0407ac */ /* 0x000ea20008000a00 */
[----:B------:R-:W-:Y:S07]  /*64a0*/  @UP0 UIMAD UR6, UR36, UR6, URZ ;  /* 0x00000006240602a4 */ /* 0x000fee000f8e02ff */
[----:B------:R-:W-:Y:S01]  /*64b0*/  @!P3 PRMT R52, R0, 0x7610, R52 ;  /* 0x000076100034b816 */ /* 0x000fe20000000034 */
[----:B--2---:R-:W-:Y:S06]  /*64c0*/  @UP0 UIMAD.WIDE UR4, UR6, 0x4, UR4 ;  /* 0x00000004060408a5 */ /* 0x004fec000f8e0204 */
[----:B------:R-:W-:Y:S02]  /*64d0*/  IMAD.U32 R2, RZ, RZ, UR4 ;  /* 0x00000004ff027e24 */ /* 0x000fe4000f8e00ff */
[----:B------:R-:W-:Y:S03]  /*64e0*/  IMAD.U32 R3, RZ, RZ, UR5 ;  /* 0x00000005ff037e24 */ /* 0x000fe6000f8e00ff */
[----:B------:R-:W2:Y:S02]  /*64f0*/  @!UP0 LDCU UR4, c[0x0][0x880] ;  /* 0x00011000ff0487ac */ /* 0x000ea40008000800 */
[----:B-1---5:R1:W5:Y:S02]  /*6500*/  @P3 LDG.E R27, desc[UR8][R2.64] ;  /* 0x00000008021b3981 */ /* 0x022364000c1e1900 */
[----:B-12---:R-:W-:Y:S02]  /*6510*/  @!P3 MOV R27, UR4 ;  /* 0x00000004001bbc02 */ /* 0x006fe40008000f00 */
.L_x_98:
[----:B------:R-:W-:Y:S05]  /*6520*/  @!P4 BRA `(.L_x_99) ;  /* 0x000000000024c947 */ /* 0x000fea0003800000 */
[----:B------:R-:W-:Y:S01]  /*6530*/  ISETP.NE.U32.AND P3, PT, R48, RZ, PT ;  /* 0x000000ff3000720c */ /* 0x000fe20003f65070 */
[----:B------:R-:W1:Y:S03]  /*6540*/  LDCU.64 UR4, c[0x0][0x358] ;  /* 0x00006b00ff0477ac */ /* 0x000e660008000a00 */
[----:B------:R-:W-:Y:S11]  /*6550*/  ISETP.NE.AND.EX P3, PT, R49, RZ, PT, P3 ;  /* 0x000000ff3100720c */ /* 0x000ff60003f65330 */
[----:B------:R-:W-:Y:S02]  /*6560*/  @!UPT UIADD3 URZ, UPT, UPT, URZ, URZ, URZ ;  /* 0x000000fffffff290 */ /* 0x000fe4000fffe0ff */
[----:B------:R-:W2:Y:S01]  /*6570*/  @P3 LDC.64 R2, c[0x0][0x8a8] ;  /* 0x00022a00ff023b82 */ /* 0x000ea20000000a00 */
[----:B------:R-:W-:Y:S04]  /*6580*/  @P3 IMAD R0, R50, UR36, RZ ;  /* 0x0000002432003c24 */ /* 0x000fe8000f8e02ff */
[----:B--2---:R-:W-:Y:S05]  /*6590*/  @P3 IMAD.WIDE R2, R0, 0x4, R2 ;  /* 0x0000000400023825 */ /* 0x004fea00078e0202 */
[----:B-1---5:R1:W5:Y:S02]  /*65a0*/  @P3 LDG.E R24, desc[UR4][R2.64] ;  /* 0x0000000402183981 */ /* 0x022364000c1e1900 */
[----:B-1----:R-:W2:Y:S02]  /*65b0*/  @!P3 LDC R24, c[0x0][0x8a0] ;  /* 0x00022800ff18bb82 */ /* 0x002ea40000000800 */
.L_x_99:
[----:B-----5:R-:W-:Y:S01]  /*65c0*/  FSETP.NEU.AND P3, PT, R27, RZ, PT ;  /* 0x000000ff1b00720b */ /* 0x020fe20003f6d000 */
[----:B------:R-:W-:Y:S01]  /*65d0*/  BSSY B1, `(.L_x_100) ;  /* 0x0000038000017945 */ /* 0x000fe20003800000 */
[----:B------:R-:W-:Y:S01]  /*65e0*/  SEL R3, RZ, 0xffffffff, P2 ;  /* 0xffffffffff037807 */ /* 0x000fe20001000000 */
[----:B------:R-:W-:Y:S01]  /*65f0*/  IMAD.MOV.U32 R74, RZ, RZ, 0x1 ;  /* 0x00000001ff4a7424 */ /* 0x000fe200078e00ff */
[----:B------:R-:W-:Y:S01]  /*6600*/  @P1 LOP3.LUT P2, RZ, R52, 0xff, RZ, 0xc0, !PT ;  /* 0x000000ff34ff1812 */ /* 0x000fe2000784c0ff */
[----:B------:R-:W-:Y:S01]  /*6610*/  IMAD R25, R22, 0x80, R23 ;  /* 0x0000008016197824 */ /* 0x000fe200078e0217 */
[----:B------:R-:W-:Y:S01]  /*6620*/  @P1 SEL R0, RZ, 0xffffffff, P3 ;  /* 0xffffffffff001807 */ /* 0x000fe20001800000 */
[----:B------:R-:W-:Y:S01]  /*6630*/  IMAD R60, R66, -0x10, R64 ;  /* 0xfffffff0423c7824 */ /* 0x000fe200078e0240 */
[----:B------:R-:W-:Y:S01]  /*6640*/  LEA R26, R22, UR43, 0x3 ;  /* 0x0000002b161a7c11 */ /* 0x000fe2000f8e18ff */
[----:B------:R-:W-:Y:S01]  /*6650*/  IMAD.MOV.U32 R73, RZ, RZ, RZ ;  /* 0x000000ffff497224 */ /* 0x000fe200078e00ff */
[C---:B------:R-:W-:Y:S02]  /*6660*/  @P0 SEL R0, R3.reuse, R0, !P2 ;  /* 0x0000000003000207 */ /* 0x040fe40005000000 */
[----:B------:R-:W-:Y:S02]  /*6670*/  CS2R R38, SRZ ;  /* 0x0000000000267805 */ /* 0x000fe4000001ff00 */
[----:B------:R-:W-:Y:S02]  /*6680*/  PLOP3.LUT P2, PT, PT, PT, UP1, 0x80, 0x8 ;  /* 0x000000000008781c */ /* 0x000fe40003f4f018 */
[----:B------:R-:W-:Y:S02]  /*6690*/  CS2R R36, SRZ ;  /* 0x0000000000247805 */ /* 0x000fe4000001ff00 */
[----:B------:R-:W-:Y:S02]  /*66a0*/  @P1 LOP3.LUT R0, R0, 0x1, RZ, 0xc0, !PT ;  /* 0x0000000100001812 */ /* 0x000fe400078ec0ff */
[----:B------:R-:W-:Y:S02]  /*66b0*/  CS2R R34, SRZ ;  /* 0x0000000000227805 */ /* 0x000fe4000001ff00 */
[----:B------:R-:W-:Y:S02]  /*66c0*/  LOP3.LUT P4, R58, R52, 0xff, RZ, 0xc0, !PT ;  /* 0x000000ff343a7812 */ /* 0x000fe4000788c0ff */
[----:B------:R-:W-:Y:S02]  /*66d0*/  CS2R R32, SRZ ;  /* 0x0000000000207805 */ /* 0x000fe4000001ff00 */
[----:B------:R-:W-:Y:S02]  /*66e0*/  ISETP.NE.U32.OR P5, PT, R0, 0x1, !P1 ;  /* 0x000000010000780c */ /* 0x000fe40004fa5470 */
[----:B------:R-:W-:Y:S02]  /*66f0*/  CS2R R42, SRZ ;  /* 0x00000000002a7805 */ /* 0x000fe4000001ff00 */
[----:B------:R-:W-:Y:S02]  /*6700*/  SEL R2, RZ, 0xffffffff, P3 ;  /* 0xffffffffff027807 */ /* 0x000fe40001800000 */
[----:B------:R-:W-:Y:S02]  /*6710*/  CS2R R40, SRZ ;  /* 0x0000000000287805 */ /* 0x000fe4000001ff00 */
[----:B------:R-:W-:Y:S02]  /*6720*/  P2R R72, PR, RZ, 0x20 ;  /* 0x00000020ff487803 */ /* 0x000fe40000000000 */
[----:B------:R-:W-:Y:S02]  /*6730*/  CS2R R46, SRZ ;  /* 0x00000000002e7805 */ /* 0x000fe4000001ff00 */
[----:B------:R-:W-:Y:S02]  /*6740*/  CS2R R44, SRZ ;  /* 0x00000000002c7805 */ /* 0x000fe4000001ff00 */
[----:B------:R-:W-:Y:S04]  /*6750*/  @P2 SEL R2, R3, R2, !P4 ;  /* 0x0000000203022207 */ /* 0x000fe80006000000 */
[----:B------:R-:W-:Y:S02]  /*6760*/  LOP3.LUT R2, R2, 0x1, RZ, 0xc0, !PT ;  /* 0x0000000102027812 */ /* 0x000fe400078ec0ff */
[----:B------:R-:W-:Y:S02]  /*6770*/  @P5 SHF.L.U32 R0, RZ, 0x1f, RZ ;  /* 0x0000001fff005819 */ /* 0x000fe400000006ff */
[----:B------:R-:W-:Y:S02]  /*6780*/  ISETP.NE.U32.AND P2, PT, R2, 0x1, PT ;  /* 0x000000010200780c */ /* 0x000fe40003f45070 */
[----:B------:R1:W3:Y:S02]  /*6790*/  @P5 SYNCS.PHASECHK.TRANS64.TRYWAIT P1, [UR43+0x30], R0 ;  /* 0x00003000ff0055a7 */ /* 0x0002e4000802112b */
[----:B------:R-:W-:Y:S02]  /*67a0*/  P2R R75, PR, RZ, 0x4 ;  /* 0x00000004ff4b7803 */ /* 0x000fe40000000000 */
[----:B-1----:R-:W-:Y:S04]  /*67b0*/  SHF.L.U32 R0, R62, 0x1f, RZ ;  /* 0x0000001f3e007819 */ /* 0x002fe800000006ff */
[----:B------:R1:W4:Y:S01]  /*67c0*/  SYNCS.PHASECHK.TRANS64.TRYWAIT P0, [R26+URZ+0xa0], R0 ;  /* 0x0000a0001a0075a7 */ /* 0x00032200080011ff */
[----:B---3--:R-:W-:Y:S01]  /*67d0*/  @P5 SEL R74, RZ, 0x1, !P1 ;  /* 0x00000001ff4a5807 */ /* 0x008fe20004800000 */
[----:B-1----:R-:W-:Y:S06]  /*67e0*/  @!P5 BRA `(.L_x_101) ;  /* 0x000000000058d947 */ /* 0x002fec0003800000 */
[----:B------:R-:W-:Y:S01]  /*67f0*/  IMAD.MOV.U32 R39, RZ, RZ, RZ ;  /* 0x000000ffff277224 */ /* 0x000fe200078e00ff */
[----:B------:R-:W-:Y:S01]  /*6800*/  ISETP.NE.AND P1, PT, R74, RZ, PT ;  /* 0x000000ff4a00720c */ /* 0x000fe20003f25270 */
[----:B------:R-:W-:Y:S01]  /*6810*/  BSSY B0, `(.L_x_102) ;  /* 0x000000c000007945 */ /* 0x000fe20003800000 */
[----:B------:R-:W-:Y:S02]  /*6820*/  CS2R R46, SRZ ;  /* 0x00000000002e7805 */ /* 0x000fe4000001ff00 */
[----:B------:R-:W-:Y:S02]  /*6830*/  CS2R R44, SRZ ;  /* 0x00000000002c7805 */ /* 0x000fe4000001ff00 */
[----:B------:R-:W-:Y:S02]  /*6840*/  CS2R R42, SRZ ;  /* 0x00000000002a7805 */ /* 0x000fe4000001ff00 */
[----:B------:R-:W-:Y:S02]  /*6850*/  CS2R R40, SRZ ;  /* 0x0000000000287805 */ /* 0x000fe4000001ff00 */
[----:B------:R-:W-:Y:S02]  /*6860*/  CS2R R34, SRZ ;  /* 0x0000000000227805 */ /* 0x000fe4000001ff00 */
[----:B------:R-:W-:Y:S02]  /*6870*/  CS2R R32, SRZ ;  /* 0x0000000000207805 */ /* 0x000fe4000001ff00 */
[----:B------:R-:W-:Y:S01]  /*6880*/  CS2R R36, SRZ ;  /* 0x0000000000247805 */ /* 0x000fe2000001ff00 */
[----:B------:R-:W-:Y:S06]  /*6890*/  @P1 BRA `(.L_x_103) ;  /* 0x00000000000c1947 */ /* 0x000fec0003800000 */
[----:B------:R-:W-:Y:S04]  /*68a0*/  SHF.L.U32 R3, RZ, 0x1f, RZ ;  /* 0x0000001fff037819 */ /* 0x000fe800000006ff */
[----:B------:R-:W1:Y:S02]  /*68b0*/  SYNCS.PHASECHK.TRANS64.TRYWAIT P1, [UR43+0x30], R3 ;  /* 0x00003003ff0075a7 */ /* 0x000e64000802112b */
[----:B-1----:R-:W-:Y:S05]  /*68c0*/  @!P1 BRA `(.L_x_104) ;  /* 0x0000005800689947 */ /* 0x002fea0003800000 */
.L_x_103:
[----:B------:R-:W-:Y:S05]  /*68d0*/  BSYNC B0 ;  /* 0x0000000000007941 */ /* 0x000fea0003800000 */
.L_x_102:
[----:B------:R-:W-:Y:S01]  /*68e0*/  ISETP.NE.AND P1, PT, R75, RZ, PT ;  /* 0x000000ff4b00720c */ /* 0x000fe20003f25270 */
[----:B------:R-:W-:Y:S11]  /*68f0*/  HFMA2 R73, -RZ, RZ, 0, 5.9604644775390625e-08 ;  /* 0x00000001ff497431 */ /* 0x000ff600000001ff */
[----:B------:R-:W-:Y:S01]  /*6900*/  @!UPT UIADD3 URZ, UPT, UPT, URZ, URZ, URZ ;  /* 0x000000fffffff290 */ /* 0x000fe2000fffe0ff */
[----:B------:R3:W1:Y:S04]  /*6910*/  @P1 LDS.128 R44, [R65] ;  /* 0x00000000412c1984 */ /* 0x0006680000000c00 */
[----:B------:R3:W1:Y:S04]  /*6920*/  @P1 LDS.128 R40, [R64+0x10] ;  /* 0x0000100040281984 */ /* 0x0006680000000c00 */
[----:B------:R3:W1:Y:S04]  /*6930*/  @P1 LDS.128 R32, [R63+0x20] ;  /* 0x000020003f201984 */ /* 0x0006680000000c00 */
[----:B------:R3:W1:Y:S02]  /*6940*/  @P1 LDS.128 R36, [R60+0x30] ;  /* 0x000030003c241984 */ /* 0x0006640000000c00 */
.L_x_101:
[----:B------:R-:W-:Y:S05]  /*6950*/  BSYNC B1 ;  /* 0x0000000000017941 */ /* 0x000fea0003800000 */
.L_x_100:
[----:B-1----:R-:W-:Y:S04]  /*6960*/  SHF.R.U32.HI R2, RZ, 0x15, R25 ;  /* 0x00000015ff027819 */ /* 0x002fe80000011619 */
[----:B------:R-:W-:Y:S01]  /*6970*/  LOP3.LUT P1, RZ, R2, 0x3, R53, 0x48, !PT ;  /* 0x0000000302ff7812 */ /* 0x000fe20007824835 */
[----:B------:R-:W-:Y:S01]  /*6980*/  @!UPT UIADD3 URZ, UPT, UPT, URZ, URZ, URZ ;  /* 0x000000fffffff290 */ /* 0x000fe2000fffe0ff */
[----:B----4-:R-:W-:Y:S11]  /*6990*/  @P0 BRA `(.L_x_105) ;  /* 0x0000000000080947 */ /* 0x010ff60003800000 */
[----:B------:R-:W1:Y:S02]  /*69a0*/  SYNCS.PHASECHK.TRANS64.TRYWAIT P0, [R26+URZ+0xa0], R0 ;  /* 0x0000a0001a0075a7 */ /* 0x000e6400080011ff */
[----:B-1----:R-:W-:Y:S05]  /*69b0*/  @!P0 BRA `(.L_x_106) ;  /* 0x0000005800448947 */ /* 0x002fea0003800000 */
.L_x_105:
[----:B------:R-:W-:Y:S05]  /*69c0*/  @!P1 BRA `(.L_x_107) ;  /* 0x0000000000409947 */ /* 0x000fea0003800000 */
[----:B------:R-:W4:Y:S01]  /*69d0*/  LDCU.64 UR8, c[0x4][0x70] ;  /* 0x01000e00ff0877ac */ /* 0x000f220008000a00 */
[----:B------:R-:W-:Y:S01]  /*69e0*/  MOV R3, 0x0 ;  /* 0x0000000000037802 */ /* 0x000fe20000000f00 */
[----:B------:R-:W-:Y:S02]  /*69f0*/  HFMA2 R12, -RZ, RZ, 0, 5.9604644775390625e-08 ;  /* 0x00000001ff0c7431 */ /* 0x000fe400000001ff */
[----:B------:R-:W-:Y:S02]  /*6a00*/  IMAD.MOV.U32 R8, RZ, RZ, 0x192 ;  /* 0x00000192ff087424 */ /* 0x000fe400078e00ff */
[----:B------:R-:W-:Y:S01]  /*6a10*/  IMAD.MOV.U32 R13, RZ, RZ, RZ ;  /* 0x000000ffff0d7224 */ /* 0x000fe200078e00ff */
[----:B------:R-:W5:Y:S01]  /*6a20*/  LDCU.64 UR6, c[0x4][0x78] ;  /* 0x01000f00ff0677ac */ /* 0x000f620008000a00 */
[----:B------:R-:W1:Y:S01]  /*6a30*/  LDC.64 R2, c[0x4][R3] ;  /* 0x0100000003027b82 */ /* 0x000e620000000a00 */
[----:B------:R-:W2:Y:S01]  /*6a40*/  LDCU.64 UR4, c[0x4][0x10] ;  /* 0x01000200ff0477ac */ /* 0x000ea20008000a00 */
[----:B----4-:R-:W-:Y:S01]  /*6a50*/  MOV R5, UR9 ;  /* 0x0000000900057c02 */ /* 0x010fe20008000f00 */
[----:B------:R-:W-:Y:S01]  /*6a60*/  IMAD.U32 R4, RZ, RZ, UR8 ;  /* 0x00000008ff047e24 */ /* 0x000fe2000f8e00ff */
[----:B-----5:R-:W-:Y:S01]  /*6a70*/  MOV R7, UR7 ;  /* 0x0000000700077c02 */ /* 0x020fe20008000f00 */
[----:B------:R-:W-:Y:S01]  /*6a80*/  IMAD.U32 R6, RZ, RZ, UR6 ;  /* 0x00000006ff067e24 */ /* 0x000fe2000f8e00ff */
[----:B--2---:R-:W-:Y:S01]  /*6a90*/  MOV R11, UR5 ;  /* 0x00000005000b7c02 */ /* 0x004fe20008000f00 */
[----:B------:R-:W-:Y:S02]  /*6aa0*/  IMAD.U32 R10, RZ, RZ, UR4 ;  /* 0x00000004ff0a7e24 */ /* 0x000fe4000f8e00ff */
[----:B------:R-:W-:Y:S07]  /*6ab0*/  LEPC R20, `(.L_x_107) ;  /* 0x000000001014794e */ /* 0x000fee0000000000 */
[----:B-1-3--:R-:W-:Y:S05]  /*6ac0*/  CALL.ABS.NOINC R2 ;  /* 0x0000000002007343 */ /* 0x00afea0003c00000 */
.L_x_107:
[----:B------:R-:W-:Y:S01]  /*6ad0*/  LOP3.LUT R20, R44, 0xffffe000, RZ, 0xc0, !PT ;  /* 0xffffe0002c147812 */ /* 0x000fe200078ec0ff */
[----:B------:R-:W-:Y:S05]  /*6ae0*/  WARPSYNC.ALL ;  /* 0x0000000000007948 */ /* 0x000fea0003800000 */
[----:B------:R-:W-:Y:S01]  /*6af0*/  R2UR UR4, R25 ;  /* 0x00000000190472ca */ /* 0x000fe200000e0000 */
[----:B------:R-:W-:Y:S01]  /*6b00*/  BSSY.RECONVERGENT B0, `(.L_x_108) ;  /* 0x0000058000007945 */ /* 0x000fe20003800200 */
[----:B------:R-:W-:Y:S11]  /*6b10*/  ISETP.NE.AND P0, PT, R67, RZ, PT ;  /* 0x000000ff4300720c */ /* 0x000ff60003f05270 */
[----:B------:R-:W1:Y:S02]  /*6b20*/  LDTM.x16 R4, tmem[UR4] ;  /* 0x00000004000479ee */ /* 0x000e640008240000 */
[C---:B-12---:R-:W-:Y:S01]  /*6b30*/  FMUL R0, R24.reuse, R4 ;  /* 0x0000000418007220 */ /* 0x046fe20000400000 */
[C---:B------:R-:W-:Y:S01]  /*6b40*/  FMUL R2, R24.reuse, R5 ;  /* 0x0000000518027220 */ /* 0x040fe20000400000 */
[C---:B------:R-:W-:Y:S01]  /*6b50*/  FMUL R4, R24.reuse, R8 ;  /* 0x0000000818047220 */ /* 0x040fe20000400000 */
[C---:B------:R-:W-:Y:S01]  /*6b60*/  FMUL R5, R24.reuse, R9 ;  /* 0x0000000918057220 */ /* 0x040fe20000400000 */
[C---:B------:R-:W-:Y:S01]  /*6b70*/  FMUL R8, R24.reuse, R12 ;  /* 0x0000000c18087220 */ /* 0x040fe20000400000 */
[C---:B------:R-:W-:Y:S01]  /*6b80*/  FMUL R9, R24.reuse, R13 ;  /* 0x0000000d18097220 */ /* 0x040fe20000400000 */
[C---:B------:R-:W-:Y:S01]  /*6b90*/  FMUL R12, R24.reuse, R16 ;  /* 0x00000010180c7220 */ /* 0x040fe20000400000 */
[----:B------:R-:W-:Y:S01]  /*6ba0*/  LOP3.LUT R16, R45, 0xffffe000, RZ, 0xc0, !PT ;  /* 0xffffe0002d107812 */ /* 0x000fe200078ec0ff */
[----:B------:R-:W-:Y:S01]  /*6bb0*/  FMUL R13, R24, R17 ;  /* 0x00000011180d7220 */ /* 0x000fe20000400000 */
[----:B------:R-:W-:Y:S01]  /*6bc0*/  LOP3.LUT R17, R46, 0xffffe000, RZ, 0xc0, !PT ;  /* 0xffffe0002e117812 */ /* 0x000fe200078ec0ff */
[----:B------:R-:W-:Y:S01]  /*6bd0*/  FFMA R28, R27, R20, R0 ;  /* 0x000000141b1c7223 */ /* 0x000fe20000000000 */
[----:B------:R-:W-:Y:S01]  /*6be0*/  LOP3.LUT R0, R47, 0xffffe000, RZ, 0xc0, !PT ;  /* 0xffffe0002f007812 */ /* 0x000fe200078ec0ff */
[C---:B------:R-:W-:Y:S01]  /*6bf0*/  FMUL R3, R24.reuse, R6 ;  /* 0x0000000618037220 */ /* 0x040fe20000400000 */
[C---:B------:R-:W-:Y:S01]  /*6c00*/  FMUL R6, R24.reuse, R10 ;  /* 0x0000000a18067220 */ /* 0x040fe20000400000 */
[C---:B------:R-:W-:Y:S01]  /*6c10*/  FMUL R7, R24.reuse, R7 ;  /* 0x0000000718077220 */ /* 0x040fe20000400000 */
[----:B------:R-:W-:Y:S01]  /*6c20*/  F2FP.TF32.F32.PACK_B R28, R28 ;  /* 0x0000001cff1c723e */ /* 0x000fe200024050ff */
[C---:B------:R-:W-:Y:S01]  /*6c30*/  FMUL R10, R24.reuse, R14 ;  /* 0x0000000e180a7220 */ /* 0x040fe20000400000 */
[----:B------:R-:W-:Y:S01]  /*6c40*/  FMUL R14, R24, R18 ;  /* 0x00000012180e7220 */ /* 0x000fe20000400000 */
[----:B------:R-:W-:Y:S01]  /*6c50*/  LOP3.LUT R18, R40, 0xffffe000, RZ, 0xc0, !PT ;  /* 0xffffe00028127812 */ /* 0x000fe200078ec0ff */
[----:B------:R-:W-:Y:S01]  /*6c60*/  FFMA R29, R27, R16, R2 ;  /* 0x000000101b1d7223 */ /* 0x000fe20000000002 */
[----:B------:R-:W-:Y:S01]  /*6c70*/  LOP3.LUT R2, R41, 0xffffe000, RZ, 0xc0, !PT ;  /* 0xffffe00029027812 */ /* 0x000fe200078ec0ff */
[----:B------:R-:W-:Y:S01]  /*6c80*/  FFMA R30, R27, R17, R3 ;  /* 0x000000111b1e7223 */ /* 0x000fe20000000003 */
[----:B------:R-:W-:Y:S01]  /*6c90*/  LOP3.LUT R3, R43, 0xffffe000, RZ, 0xc0, !PT ;  /* 0xffffe0002b037812 */ /* 0x000fe200078ec0ff */
[C---:B------:R-:W-:Y:S01]  /*6ca0*/  FFMA R31, R27.reuse, R0, R7 ;  /* 0x000000001b1f7223 */ /* 0x040fe20000000007 */
[----:B------:R-:W-:Y:S01]  /*6cb0*/  LOP3.LUT R0, R42, 0xffffe000, RZ, 0xc0, !PT ;  /* 0xffffe0002a007812 */ /* 0x000fe200078ec0ff */
[C---:B------:R-:W-:Y:S01]  /*6cc0*/  FFMA R4, R27.reuse, R18, R4 ;  /* 0x000000121b047223 */ /* 0x040fe20000000004 */
[----:B------:R-:W-:Y:S01]  /*6cd0*/  F2FP.TF32.F32.PACK_B R29, R29 ;  /* 0x0000001dff1d723e */ /* 0x000fe200024050ff */
[C---:B------:R-:W-:Y:S01]  /*6ce0*/  FFMA R5, R27.reuse, R2, R5 ;  /* 0x000000021b057223 */ /* 0x040fe20000000005 */
[----:B------:R-:W-:Y:S01]  /*6cf0*/  FMUL R11, R24, R11 ;  /* 0x0000000b180b7220 */ /* 0x000fe20000400000 */
[----:B------:R-:W-:Y:S01]  /*6d00*/  F2FP.TF32.F32.PACK_B R30, R30 ;  /* 0x0000001eff1e723e */ /* 0x000fe200024050ff */
[C---:B------:R-:W-:Y:S01]  /*6d10*/  FFMA R6, R27.reuse, R0, R6 ;  /* 0x000000001b067223 */ /* 0x040fe20000000006 */
[----:B------:R-:W-:Y:S01]  /*6d20*/  F2FP.TF32.F32.PACK_B R31, R31 ;  /* 0x0000001fff1f723e */ /* 0x000fe200024050ff */
[----:B------:R-:W-:Y:S01]  /*6d30*/  FFMA R7, R27, R3, R11 ;  /* 0x000000031b077223 */ /* 0x000fe2000000000b */
[----:B------:R-:W-:Y:S01]  /*6d40*/  LOP3.LUT R2, R32, 0xffffe000, RZ, 0xc0, !PT ;  /* 0xffffe00020027812 */ /* 0x000fe200078ec0ff */
[----:B------:R-:W-:Y:S01]  /*6d50*/  FMUL R15, R24, R15 ;  /* 0x0000000f180f7220 */ /* 0x000fe20000400000 */
[----:B------:R-:W-:Y:S01]  /*6d60*/  LOP3.LUT R16, R33, 0xffffe000, RZ, 0xc0, !PT ;  /* 0xffffe00021107812 */ /* 0x000fe200078ec0ff */
[----:B------:R1:W-:Y:S01]  /*6d70*/  STS.128 [R65], R28 ;  /* 0x0000001c41007388 */ /* 0x0003e20000000c00 */
[----:B------:R-:W-:Y:S01]  /*6d80*/  LOP3.LUT R0, R34, 0xffffe000, RZ, 0xc0, !PT ;  /* 0xffffe00022007812 */ /* 0x000fe200078ec0ff */
[----:B------:R-:W-:Y:S01]  /*6d90*/  FFMA R8, R27, R2, R8 ;  /* 0x000000021b087223 */ /* 0x000fe20000000008 */
[----:B------:R-:W-:Y:S01]  /*6da0*/  LOP3.LUT R2, R35, 0xffffe000, RZ, 0xc0, !PT ;  /* 0xffffe00023027812 */ /* 0x000fe200078ec0ff */
[C---:B------:R-:W-:Y:S01]  /*6db0*/  FFMA R9, R27.reuse, R16, R9 ;  /* 0x000000101b097223 */ /* 0x040fe20000000009 */
[----:B------:R-:W-:Y:S01]  /*6dc0*/  F2FP.TF32.F32.PACK_B R4, R4 ;  /* 0x00000004ff04723e */ /* 0x000fe200024050ff */
[C---:B------:R-:W-:Y:S01]  /*6dd0*/  FFMA R10, R27.reuse, R0, R10 ;  /* 0x000000001b0a7223 */ /* 0x040fe2000000000a */
[----:B------:R-:W-:Y:S01]  /*6de0*/  F2FP.TF32.F32.PACK_B R5, R5 ;  /* 0x00000005ff05723e */ /* 0x000fe200024050ff */
[----:B------:R-:W-:Y:S01]  /*6df0*/  FFMA R11, R27, R2, R15 ;  /* 0x000000021b0b7223 */ /* 0x000fe2000000000f */
[----:B------:R-:W-:Y:S01]  /*6e00*/  F2FP.TF32.F32.PACK_B R6, R6 ;  /* 0x00000006ff06723e */ /* 0x000fe200024050ff */
[----:B------:R-:W-:Y:S01]  /*6e10*/  FMUL R19, R24, R19 ;  /* 0x0000001318137220 */ /* 0x000fe20000400000 */
[----:B------:R-:W-:Y:S02]  /*6e20*/  F2FP.TF32.F32.PACK_B R7, R7 ;  /* 0x00000007ff07723e */ /* 0x000fe400024050ff */
[----:B------:R-:W-:Y:S02]  /*6e30*/  LOP3.LUT R3, R36, 0xffffe000, RZ, 0xc0, !PT ;  /* 0xffffe00024037812 */ /* 0x000fe400078ec0ff */
[----:B------:R-:W-:Y:S01]  /*6e40*/  LOP3.LUT R0, R37, 0xffffe000, RZ, 0xc0, !PT ;  /* 0xffffe00025007812 */ /* 0x000fe200078ec0ff */
[----:B------:R1:W-:Y:S01]  /*6e50*/  STS.128 [R64+0x10], R4 ;  /* 0x0000100440007388 */ /* 0x0003e20000000c00 */
        /* <DEDUP_REMOVED lines=8> */
[----:B------:R-:W-:Y:S02]  /*6ee0*/  F2FP.TF32.F32.PACK_B R10, R10 ;  /* 0x0000000aff0a723e */ /* 0x000fe400024050ff */
[----:B------:R-:W-:Y:S02]  /*6ef0*/  F2FP.TF32.F32.PACK_B R11, R11 ;  /* 0x0000000bff0b723e */ /* 0x000fe400024050ff */
[----:B------:R-:W-:Y:S02]  /*6f00*/  F2FP.TF32.F32.PACK_B R12, R12 ;  /* 0x0000000cff0c723e */ /* 0x000fe400024050ff */
[----:B------:R-:W-:Y:S01]  /*6f10*/  F2FP.TF32.F32.PACK_B R13, R13 ;  /* 0x0000000dff0d723e */ /* 0x000fe200024050ff */
[----:B------:R1:W-:Y:S01]  /*6f20*/  STS.128 [R63+0x20], R8 ;  /* 0x000020083f007388 */ /* 0x0003e20000000c00 */
[----:B------:R-:W-:Y:S02]  /*6f30*/  F2FP.TF32.F32.PACK_B R14, R14 ;  /* 0x0000000eff0e723e */ /* 0x000fe400024050ff */
[----:B------:R-:W-:Y:S05]  /*6f40*/  F2FP.TF32.F32.PACK_B R15, R15 ;  /* 0x0000000fff0f723e */ /* 0x000fea00024050ff */
[----:B------:R1:W-:Y:S01]  /*6f50*/  STS.128 [R60+0x30], R12 ;  /* 0x0000300c3c007388 */ /* 0x0003e20000000c00 */
[----:B------:R-:W-:Y:S01]  /*6f60*/  @!PT LDS RZ, [RZ] ;  /* 0x00000000fffff984 */ /* 0x000fe20000000800 */
[----:B------:R-:W-:Y:S01]  /*6f70*/  @!PT LDS RZ, [RZ] ;  /* 0x00000000fffff984 */ /* 0x000fe20000000800 */
[----:B------:R-:W-:Y:S01]  /*6f80*/  @!PT LDS RZ, [RZ] ;  /* 0x00000000fffff984 */ /* 0x000fe20000000800 */
[----:B------:R-:W-:Y:S01]  /*6f90*/  @!PT LDS RZ, [RZ] ;  /* 0x00000000fffff984 */ /* 0x000fe20000000800 */
[----:B------:R2:W-:Y:S07]  /*6fa0*/  MEMBAR.ALL.CTA ;  /* 0x0000000000007992 */ /* 0x0005ee0000008000 */
[----:B--2---:R-:W2:Y:S02]  /*6fb0*/  FENCE.VIEW.ASYNC.S ;  /* 0x00000000000073c6 */ /* 0x004ea40000000000 */
[----:B--2---:R-:W-:Y:S06]  /*6fc0*/  BAR.SYNC.DEFER_BLOCKING 0x1, 0x80 ;  /* 0x0042000000007b1d */ /* 0x004fec0000010000 */
[----:B------:R-:W-:Y:S05]  /*6fd0*/  @P0 BRA `(.L_x_109) ;  /* 0x0000000000280947 */ /* 0x000fea0003800000 */
[----:B------:R-:W-:Y:S01]  /*6fe0*/  UIADD3 UR4, UPT, UPT, UR43, 0x200, URZ ;  /* 0x000002002b047890 */ /* 0x000fe2000fffe0ff */
[----:B------:R-:W-:Y:S05]  /*6ff0*/  UMOV UR51, UR36 ;  /* 0x0000002400337c82 */ /* 0x000fea0008000000 */
[----:B------:R-:W-:Y:S01]  /*7000*/  MOV R57, UR4 ;  /* 0x0000000400397c02 */ /* 0x000fe20008000f00 */
[----:B------:R-:W-:Y:S03]  /*7010*/  UIADD3 UR4, UP0, UPT, UR54, 0x680, URZ ;  /* 0x0000068036047890 */ /* 0x000fe6000ff1e0ff */
[----:B------:R-:W-:Y:S01]  /*7020*/  R2UR UR48, R57 ;  /* 0x00000000393072ca */ /* 0x000fe200000e0000 */
[----:B------:R-:W-:Y:S11]  /*7030*/  UIADD3.X UR5, UPT, UPT, URZ, UR55, URZ, UP0, !UPT ;  /* 0x00000037ff057290 */ /* 0x000ff600087fe4ff */
[----:B------:R-:W-:Y:S01]  /*7040*/  @!UPT UIADD3 URZ, UPT, UPT, URZ, URZ, URZ ;  /* 0x000000fffffff290 */ /* 0x000fe2000fffe0ff */
[----:B------:R2:W-:Y:S01]  /*7050*/  UTMASTG.3D [UR48], [UR4] ;  /* 0x00000030040073b5 */ /* 0x0005e20008010000 */
[----:B------:R0:W-:Y:S01]  /*7060*/  UTMACMDFLUSH ;  /* 0x00000000000079b7 */ /* 0x0001e20000000000 */
[----:B--2---:R-:W-:Y:S04]  /*7070*/  DEPBAR.LE SB0, 0x1 ;  /* 0x000080400000791a */ /* 0x004fe80000000000 */
.L_x_109:
[----:B------:R-:W-:Y:S05]  /*7080*/  BSYNC.RECONVERGENT B0 ;  /* 0x0000000000007941 */ /* 0x000fea0003800200 */
.L_x_108:
[----:B------:R-:W-:Y:S01]  /*7090*/  BAR.SYNC.DEFER_BLOCKING 0x1, 0x80 ;  /* 0x0042000000007b1d */ /* 0x000fe20000010000 */
[----:B------:R-:W-:Y:S01]  /*70a0*/  ISETP.NE.AND P1, PT, R72, RZ, PT ;  /* 0x000000ff4800720c */ /* 0x000fe20003f25270 */
[----:B------:R-:W-:Y:S01]  /*70b0*/  UISETP.NE.AND UP0, UPT, UR53, URZ, UPT ;  /* 0x000000ff3500728c */ /* 0x000fe2000bf05270 */
[----:B------:R-:W-:Y:S11]  /*70c0*/  LEA R2, R73, UR43, 0x3 ;  /* 0x0000002b49027c11 */ /* 0x000ff6000f8e18ff */
[----:B------:R-:W-:Y:S01]  /*70d0*/  @P1 SHF.L.U32 R3, RZ, 0x1f, RZ ;  /* 0x0000001fff031819 */ /* 0x000fe200000006ff */
[----:B------:R-:W-:Y:S06]  /*70e0*/  BRA.U !UP0, `(.L_x_110) ;  /* 0x0000000108247547 */ /* 0x000fec000b800000 */
[----:B-1----:R-:W-:Y:S01]  /*70f0*/  IMAD.U32 R4, RZ, RZ, UR47 ;  /* 0x0000002fff047e24 */ /* 0x002fe2000f8e00ff */
[----:B------:R-:W-:Y:S01]  /*7100*/  MOV R0, UR52 ;  /* 0x0000003400007c02 */ /* 0x000fe20008000f00 */
[----:B------:R-:W-:Y:S03]  /*7110*/  UIADD3 UR4, UPT, UPT, UR47, 0x1, URZ ;  /* 0x000000012f047890 */ /* 0x000fe6000fffe0ff */
[----:B------:R-:W-:Y:S01]  /*7120*/  @P1 LEA R4, R4, UR43, 0x3 ;  /* 0x0000002b04041c11 */ /* 0x000fe2000f8e18ff */
[----:B------:R-:W-:Y:S04]  /*7130*/  UISETP.NE.AND UP0, UPT, UR4, 0x4, UPT ;  /* 0x000000040400788c */ /* 0x000fe8000bf05270 */
[----:B------:R-:W-:Y:S01]  /*7140*/  @P1 VIADD R4, R4, 0x50 ;  /* 0x0000005004041836 */ /* 0x000fe20000000000 */
[----:B------:R-:W-:Y:S04]  /*7150*/  USEL UR47, UR4, URZ, UP0 ;  /* 0x000000ff042f7287 */ /* 0x000fe80008000000 */
[----:B------:R-:W-:Y:S04]  /*7160*/  @P1 PRMT R0, R0, 0x654, R4 ;  /* 0x0000065400001816 */ /* 0x000fe80000000004 */
[----:B------:R2:W-:Y:S04]  /*7170*/  @P1 SYNCS.ARRIVE.TRANS64.RED.A1T0 RZ, [R0+URZ], RZ ;  /* 0x000000ff00ff19a7 */ /* 0x0005e800081004ff */
.L_x_110:
[----:B------:R-:W4:Y:S01]  /*7180*/  @P1 SYNCS.PHASECHK.TRANS64.TRYWAIT P0, [R2+URZ+0x30], R3 ;  /* 0x00003003020015a7 */ /* 0x000f2200080011ff */
[----:B------:R-:W-:Y:S01]  /*7190*/  BSSY B1, `(.L_x_111) ;  /* 0x0000016000017945 */ /* 0x000fe20003800000 */
[----:B----4-:R-:W-:Y:S03]  /*71a0*/  @P1 SEL R74, RZ, 0x1, !P0 ;  /* 0x00000001ff4a1807 */ /* 0x010fe60004000000 */
[----:B------:R-:W-:Y:S05]  /*71b0*/  @!P1 BRA `(.L_x_112) ;  /* 0x00000000004c9947 */ /* 0x000fea0003800000 */
[----:B------:R-:W-:Y:S01]  /*71c0*/  ISETP.NE.AND P0, PT, R74, RZ, PT ;  /* 0x000000ff4a00720c */ /* 0x000fe20003f05270 */
[----:B------:R-:W-:Y:S01]  /*71d0*/  BSSY B0, `(.L_x_113) ;  /* 0x000000b000007945 */ /* 0x000fe20003800000 */
[----:B------:R-:W-:Y:S11]  /*71e0*/  ISETP.NE.AND P1, PT, R75, RZ, PT ;  /* 0x000000ff4b00720c */ /* 0x000ff60003f25270 */
[----:B------:R-:W-:Y:S02]  /*71f0*/  @!UPT UIADD3 URZ, UPT, UPT, URZ, URZ, URZ ;  /* 0x000000fffffff290 */ /* 0x000fe4000fffe0ff */
[C---:B-1----:R-:W-:Y:S01]  /*7200*/  @P1 IMAD R6, R73.reuse, 0x2000, R65 ;  /* 0x0000200049061824 */ /* 0x042fe200078e0241 */
[C---:B------:R-:W-:Y:S01]  /*7210*/  @P1 LEA R4, R73.reuse, R63, 0xd ;  /* 0x0000003f49041211 */ /* 0x040fe200078e68ff */
[C---:B------:R-:W-:Y:S02]  /*7220*/  @P1 IMAD R5, R73.reuse, 0x2000, R64 ;  /* 0x0000200049051824 */ /* 0x040fe400078e0240 */
[----:B------:R-:W-:Y:S01]  /*7230*/  @P1 IMAD R3, R73, 0x2000, R60 ;  /* 0x0000200049031824 */ /* 0x000fe200078e023c */
[----:B------:R-:W-:Y:S06]  /*7240*/  @P0 BRA `(.L_x_114) ;  /* 0x00000000000c0947 */ /* 0x000fec0003800000 */
[----:B--2---:R-:W-:Y:S04]  /*7250*/  SHF.L.U32 R0, RZ, 0x1f, RZ ;  /* 0x0000001fff007819 */ /* 0x004fe800000006ff */
[----:B------:R-:W1:Y:S02]  /*7260*/  SYNCS.PHASECHK.TRANS64.TRYWAIT P0, [R2+URZ+0x30], R0 ;  /* 0x00003000020075a7 */ /* 0x000e6400080011ff */
[----:B-1----:R-:W-:Y:S05]  /*7270*/  @!P0 BRA `(.L_x_115) ;  /* 0x0000005000288947 */ /* 0x002fea0003800000 */
.L_x_114:
[----:B------:R-:W-:Y:S05]  /*7280*/  BSYNC B0 ;  /* 0x0000000000007941 */ /* 0x000fea0003800000 */
.L_x_113:
[----:B------:R-:W-:Y:S02]  /*7290*/  ISETP.NE.AND P0, PT, R75, RZ, PT ;  /* 0x000000ff4b00720c */ /* 0x000fe40003f05270 */
[----:B------:R-:W-:Y:S11]  /*72a0*/  IADD3 R73, PT, PT, R73, 0x1, RZ ;  /* 0x0000000149497810 */ /* 0x000ff60007ffe0ff */
[----:B------:R4:W1:Y:S04]  /*72b0*/  @P0 LDS.128 R44, [R6] ;  /* 0x00000000062c0984 */ /* 0x0008680000000c00 */
[----:B------:R4:W1:Y:S04]  /*72c0*/  @P0 LDS.128 R40, [R5+0x10] ;  /* 0x0000100005280984 */ /* 0x0008680000000c00 */
[----:B------:R4:W1:Y:S04]  /*72d0*/  @P0 LDS.128 R32, [R4+0x20] ;  /* 0x0000200004200984 */ /* 0x0008680000000c00 */
[----:B------:R4:W1:Y:S02]  /*72e0*/  @P0 LDS.128 R36, [R3+0x30] ;  /* 0x0000300003240984 */ /* 0x0008640000000c00 */
.L_x_112:
[----:B------:R-:W-:Y:S05]  /*72f0*/  BSYNC B1 ;  /* 0x0000000000017941 */ /* 0x000fea0003800000 */
.L_x_111:
[----:B-12---:R-:W-:Y:S05]  /*7300*/  VIADD R0, R25, 0x10 ;  /* 0x0000001019007836 */ /* 0x006fea0000000000 */
[----:B------:R-:W-:Y:S04]  /*7310*/  SHF.R.U32.HI R0, RZ, 0x15, R0 ;  /* 0x00000015ff007819 */ /* 0x000fe80000011600 */
[----:B------:R-:W-:Y:S11]  /*7320*/  LOP3.LUT P0, RZ, R0, 0x3, R53, 0x48, !PT ;  /* 0x0000000300ff7812 */ /* 0x000ff60007804835 */
[----:B------:R-:W-:Y:S02]  /*7330*/  @!UPT UIADD3 URZ, UPT, UPT, URZ, URZ, URZ ;  /* 0x000000fffffff290 */ /* 0x000fe4000fffe0ff */
[----:B------:R-:W-:Y:S05]  /*7340*/  @!P0 BRA `(.L_x_116) ;  /* 0x0000000000408947 */ /* 0x000fea0003800000 */
[----:B------:R-:W1:Y:S01]  /*7350*/  LDCU.64 UR8, c[0x4][0x70] ;  /* 0x01000e00ff0877ac */ /* 0x000e620008000a00 */
[----:B----4-:R-:W-:Y:S01]  /*7360*/  MOV R3, 0x0 ;  /* 0x0000000000037802 */ /* 0x010fe20000000f00 */
[----:B------:R-:W-:Y:S02]  /*7370*/  HFMA2 R12, -RZ, RZ, 0, 5.9604644775390625e-08 ;  /* 0x00000001ff0c7431 */ /* 0x000fe400000001ff */
[----:B------:R-:W-:Y:S02]  /*7380*/  IMAD.MOV.U32 R8, RZ, RZ, 0x192 ;  /* 0x00000192ff087424 */ /* 0x000fe400078e00ff */
[----:B------:R-:W-:Y:S01]  /*7390*/  IMAD.MOV.U32 R13, RZ, RZ, RZ ;  /* 0x000000ffff0d7224 */ /* 0x000fe200078e00ff */
[----:B------:R-:W2:Y:S01]  /*73a0*/  LDCU.64 UR6, c[0x4][0x78] ;  /* 0x01000f00ff0677ac */ /* 0x000ea20008000a00 */
[----:B------:R-:W4:Y:S01]  /*73b0*/  LDC.64 R2, c[0x4][R3] ;  /* 0x0100000003027b82 */ /* 0x000f220000000a00 */
[----:B------:R-:W5:Y:S01]  /*73c0*/  LDCU.64 UR4, c[0x4][0x10] ;  /* 0x01000200ff0477ac */ /* 0x000f620008000a00 */
[----:B-1----:R-:W-:Y:S01]  /*73d0*/  MOV R5, UR9 ;  /* 0x0000000900057c02 */ /* 0x002fe20008000f00 */
[----:B------:R-:W-:Y:S01]  /*73e0*/  IMAD.U32 R4, RZ, RZ, UR8 ;  /* 0x00000008ff047e24 */ /* 0x000fe2000f8e00ff */
[----:B--2---:R-:W-:Y:S01]  /*73f0*/  MOV R7, UR7 ;  /* 0x0000000700077c02 */ /* 0x004fe20008000f00 */
[----:B------:R-:W-:Y:S01]  /*7400*/  IMAD.U32 R6, RZ, RZ, UR6 ;  /* 0x00000006ff067e24 */ /* 0x000fe2000f8e00ff */
[----:B-----5:R-:W-:Y:S01]  /*7410*/  MOV R11, UR5 ;  /* 0x00000005000b7c02 */ /* 0x020fe20008000f00 */
[----:B------:R-:W-:Y:S02]  /*7420*/  IMAD.U32 R10, RZ, RZ, UR4 ;  /* 0x00000004ff0a7e24 */ /* 0x000fe4000f8e00ff */
[----:B------:R-:W-:Y:S07]  /*7430*/  LEPC R20, `(.L_x_116) ;  /* 0x000000001014794e */ /* 0x000fee0000000000 */
[----:B---34-:R-:W-:Y:S05]  /*7440*/  CALL.ABS.NOINC R2 ;  /* 0x0000000002007343 */ /* 0x018fea0003c00000 */
.L_x_116:
[----:B------:R-:W-:Y:S01]  /*7450*/  ISETP.NE.AND P6, PT, R72, RZ, PT ;  /* 0x000000ff4800720c */ /* 0x000fe20003fc5270 */
[----:B------:R-:W-:Y:S05]  /*7460*/  WARPSYNC.ALL ;  /* 0x0000000000007948 */ /* 0x000fea0003800000 */
[----:B------:R-:W-:Y:S01]  /*7470*/  R2UR UR4, R25 ;  /* 0x00000000190472ca */ /* 0x000fe200000e0000 */
[----:B------:R-:W-:Y:S01]  /*7480*/  IMAD.U32 R0, RZ, RZ, UR47 ;  /* 0x0000002fff007e24 */ /* 0x000fe2000f8e00ff */
[----:B------:R-:W-:Y:S01]  /*7490*/  LOP3.LUT R20, R44, 0xffffe000, RZ, 0xc0, !PT ;  /* 0xffffe0002c147812 */ /* 0x000fe200078ec0ff */
[----:B------:R-:W-:Y:S01]  /*74a0*/  IMAD.U32 R21, RZ, RZ, UR52 ;  /* 0x00000034ff157e24 */ /* 0x000fe2000f8e00ff */
[----:B------:R-:W-:Y:S01]  /*74b0*/  ISETP.NE.AND P0, PT, R67, RZ, PT ;  /* 0x000000ff4300720c */ /* 0x000fe20003f05270 */
[----:B------:R-:W-:Y:S02]  /*74c0*/  BSSY.RECONVERGENT B0, `(.L_x_117) ;  /* 0x000005b000007945 */ /* 0x000fe40003800200 */
[----:B------:R-:W-:Y:S05]  /*74d0*/  @P6 LEA R0, R0, UR43, 0x3 ;  /* 0x0000002b00006c11 */ /* 0x000fea000f8e18ff */
[----:B------:R-:W-:Y:S01]  /*74e0*/  @P6 VIADD R0, R0, 0x50 ;  /* 0x0000005000006836 */ /* 0x000fe20000000000 */
[----:B----4-:R-:W1:Y:S04]  /*74f0*/  LDTM.x16 R4, tmem[UR4+0x10] ;  /* 0x00001004000479ee */ /* 0x010e680008240000 */
[----:B------:R-:W-:Y:S01]  /*7500*/  @P6 PRMT R21, R21, 0x654, R0 ;  /* 0x0000065415156816 */ /* 0x000fe20000000000 */
[C---:B-1----:R-:W-:Y:S01]  /*7510*/  FMUL R0, R24.reuse, R4 ;  /* 0x0000000418007220 */ /* 0x042fe20000400000 */
[C---:B------:R-:W-:Y:S01]  /*7520*/  FMUL R4, R24.reuse, R8 ;  /* 0x0000000818047220 */ /* 0x040fe20000400000 */
[C---:B------:R-:W-:Y:S01]  /*7530*/  FMUL R8, R24.reuse, R12 ;  /* 0x0000000c18087220 */ /* 0x040fe20000400000 */
[C---:B------:R-:W-:Y:S01]  /*7540*/  FMUL R12, R24.reuse, R16 ;  /* 0x00000010180c7220 */ /* 0x040fe20000400000 */
[----:B------:R-:W-:Y:S01]  /*7550*/  LOP3.LUT R16, R45, 0xffffe000, RZ, 0xc0, !PT ;  /* 0xffffe0002d107812 */ /* 0x000fe200078ec0ff */
[C---:B------:R-:W-:Y:S01]  /*7560*/  FMUL R2, R24.reuse, R5 ;  /* 0x0000000518027220 */ /* 0x040fe20000400000 */
[C---:B------:R-:W-:Y:S01]  /*7570*/  FMUL R3, R24.reuse, R6 ;  /* 0x0000000618037220 */ /* 0x040fe20000400000 */
[----:B------:R-:W-:Y:S01]  /*7580*/  FMUL R5, R24, R9 ;  /* 0x0000000918057220 */ /* 0x000fe20000400000 */
[----:B------:R-:W-:Y:S01]  /*7590*/  FFMA R28, R27, R20, R0 ;  /* 0x000000141b1c7223 */ /* 0x000fe20000000000 */
[----:B------:R-:W-:Y:S01]  /*75a0*/  LOP3.LUT R0, R46, 0xffffe000, RZ, 0xc0, !PT ;  /* 0xffffe0002e007812 */ /* 0x000fe200078ec0ff */
[C---:B------:R-:W-:Y:S01]  /*75b0*/  FMUL R6, R24.reuse, R10 ;  /* 0x0000000a18067220 */ /* 0x040fe20000400000 */
[C---:B------:R-:W-:Y:S01]  /*75c0*/  FMUL R9, R24.reuse, R13 ;  /* 0x0000000d18097220 */ /* 0x040fe20000400000 */
[C---:B------:R-:W-:Y:S01]  /*75d0*/  FMUL R10, R24.reuse, R14 ;  /* 0x0000000e180a7220 */ /* 0x040fe20000400000 */
[----:B------:R-:W-:Y:S01]  /*75e0*/  F2FP.TF32.F32.PACK_B R28, R28 ;  /* 0x0000001cff1c723e */ /* 0x000fe200024050ff */
[C---:B------:R-:W-:Y:S01]  /*75f0*/  FMUL R13, R24.reuse, R17 ;  /* 0x00000011180d7220 */ /* 0x040fe20000400000 */
[----:B------:R-:W-:Y:S01]  /*7600*/  LOP3.LUT R17, R47, 0xffffe000, RZ, 0xc0, !PT ;  /* 0xffffe0002f117812 */ /* 0x000fe200078ec0ff */
[----:B------:R-:W-:Y:S01]  /*7610*/  FMUL R14, R24, R18 ;  /* 0x00000012180e7220 */ /* 0x000fe20000400000 */
[----:B------:R-:W-:Y:S01]  /*7620*/  LOP3.LUT R18, R40, 0xffffe000, RZ, 0xc0, !PT ;  /* 0xffffe00028127812 */ /* 0x000fe200078ec0ff */
[----:B------:R-:W-:Y:S01]  /*7630*/  FFMA R29, R27, R16, R2 ;  /* 0x000000101b1d7223 */ /* 0x000fe20000000002 */
[----:B------:R-:W-:Y:S01]  /*7640*/  LOP3.LUT R2, R41, 0xffffe000, RZ, 0xc0, !PT ;  /* 0xffffe00029027812 */ /* 0x000fe200078ec0ff */
[----:B------:R-:W-:Y:S01]  /*7650*/  FMUL R7, R24, R7 ;  /* 0x0000000718077220 */ /* 0x000fe20000400000 */
[----:B------:R-:W-:Y:S01]  /*7660*/  LOP3.LUT R16, R33, 0xffffe000, RZ, 0xc0, !PT ;  /* 0xffffe00021107812 */ /* 0x000fe200078ec0ff */
[C---:B------:R-:W-:Y:S01]  /*7670*/  FFMA R30, R27.reuse, R0, R3 ;  /* 0x000000001b1e7223 */ /* 0x040fe20000000003 */
[----:B------:R-:W-:Y:S01]  /*7680*/  LOP3.LUT R0, R42, 0xffffe000, RZ, 0xc0, !PT ;  /* 0xffffe0002a007812 */ /* 0x000fe200078ec0ff */
[C---:B------:R-:W-:Y:S01]  /*7690*/  FFMA R31, R27.reuse, R17, R7 ;  /* 0x000000111b1f7223 */ /* 0x040fe20000000007 */
[----:B------:R-:W-:Y:S01]  /*76a0*/  F2FP.TF32.F32.PACK_B R29, R29 ;  /* 0x0000001dff1d723e */ /* 0x000fe200024050ff */
[C---:B------:R-:W-:Y:S01]  /*76b0*/  FFMA R4, R27.reuse, R18, R4 ;  /* 0x000000121b047223 */ /* 0x040fe20000000004 */
[----:B------:R-:W-:Y:S01]  /*76c0*/  F2FP.TF32.F32.PACK_B R30, R30 ;  /* 0x0000001eff1e723e */ /* 0x000fe200024050ff */
[----:B------:R-:W-:Y:S01]  /*76d0*/  FFMA R5, R27, R2, R5 ;  /* 0x000000021b057223 */ /* 0x000fe20000000005 */
[----:B------:R-:W-:Y:S01]  /*76e0*/  LOP3.LUT R2, R43, 0xffffe000, RZ, 0xc0, !PT ;  /* 0xffffe0002b027812 */ /* 0x000fe200078ec0ff */
[----:B------:R-:W-:Y:S01]  /*76f0*/  FMUL R11, R24, R11 ;  /* 0x0000000b180b7220 */ /* 0x000fe20000400000 */
[----:B------:R-:W-:Y:S01]  /*7700*/  F2FP.TF32.F32.PACK_B R31, R31 ;  /* 0x0000001fff1f723e */ /* 0x000fe200024050ff */
[C---:B------:R-:W-:Y:S01]  /*7710*/  FFMA R6, R27.reuse, R0, R6 ;  /* 0x000000001b067223 */ /* 0x040fe20000000006 */
[----:B------:R-:W-:Y:S01]  /*7720*/  LOP3.LUT R3, R32, 0xffffe000, RZ, 0xc0, !PT ;  /* 0xffffe00020037812 */ /* 0x000fe200078ec0ff */
[----:B------:R-:W-:Y:S01]  /*7730*/  FFMA R7, R27, R2, R11 ;  /* 0x000000021b077223 */ /* 0x000fe2000000000b */
[----:B------:R-:W-:Y:S01]  /*7740*/  F2FP.TF32.F32.PACK_B R4, R4 ;  /* 0x00000004ff04723e */ /* 0x000fe200024050ff */
[----:B------:R1:W-:Y:S01]  /*7750*/  STS.128 [R65+0x2000], R28 ;  /* 0x0020001c41007388 */ /* 0x0003e20000000c00 */
[----:B------:R-:W-:Y:S01]  /*7760*/  LOP3.LUT R0, R34, 0xffffe000, RZ, 0xc0, !PT ;  /* 0xffffe00022007812 */ /* 0x000fe200078ec0ff */
[----:B------:R-:W-:Y:S01]  /*7770*/  FMUL R15, R24, R15 ;  /* 0x0000000f180f7220 */ /* 0x000fe20000400000 */
[----:B------:R-:W-:Y:S01]  /*7780*/  LOP3.LUT R2, R35, 0xffffe000, RZ, 0xc0, !PT ;  /* 0xffffe00023027812 */ /* 0x000fe200078ec0ff */
[C---:B------:R-:W-:Y:S01]  /*7790*/  FFMA R8, R27.reuse, R3, R8 ;  /* 0x000000031b087223 */ /* 0x040fe20000000008 */
[----:B------:R-:W-:Y:S01]  /*77a0*/  F2FP.TF32.F32.PACK_B R5, R5 ;  /* 0x00000005ff05723e */ /* 0x000fe200024050ff */
[C---:B------:R-:W-:Y:S01]  /*77b0*/  FFMA R9, R27.reuse, R16, R9 ;  /* 0x000000101b097223 */ /* 0x040fe20000000009 */
[----:B------:R-:W-:Y:S01]  /*77c0*/  F2FP.TF32.F32.PACK_B R6, R6 ;  /* 0x00000006ff06723e */ /* 0x000fe200024050ff */
[C---:B------:R-:W-:Y:S01]  /*77d0*/  FFMA R10, R27.reuse, R0, R10 ;  /* 0x000000001b0a7223 */ /* 0x040fe2000000000a */
[----:B------:R-:W-:Y:S01]  /*77e0*/  F2FP.TF32.F32.PACK_B R7, R7 ;  /* 0x00000007ff07723e */ /* 0x000fe200024050ff */
[----:B------:R-:W-:Y:S01]  /*77f0*/  FFMA R11, R27, R2, R15 ;  /* 0x000000021b0b7223 */ /* 0x000fe2000000000f */
[----:B------:R-:W-:Y:S01]  /*7800*/  LOP3.LUT R0, R36, 0xffffe000, RZ, 0xc0, !PT ;  /* 0xffffe00024007812 */ /* 0x000fe200078ec0ff */
[----:B------:R-:W-:Y:S01]  /*7810*/  FMUL R19, R24, R19 ;  /* 0x0000001318137220 */ /* 0x000fe20000400000 */
        /* <DEDUP_REMOVED lines=16> */
[----:B------:R-:W-:Y:S02]  /*7920*/  F2FP.TF32.F32.PACK_B R15, R15 ;  /* 0x0000000fff0f723e */ /* 0x000fe400024050ff */
[----:B------:R-:W-:Y:S02]  /*7930*/  LEA R0, R73, UR43, 0x3 ;  /* 0x0000002b49007c11 */ /* 0x000fe4000f8e18ff */
[----:B------:R-:W-:Y:S01]  /*7940*/  @P6 SHF.L.U32 R2, RZ, 0x1f, RZ ;  /* 0x0000001fff026819 */ /* 0x000fe200000006ff */
        /* <DEDUP_REMOVED lines=9> */
[----:B------:R-:W-:Y:S02]  /*79e0*/  UIADD3 UR4, UP0, UPT, UR54, 0x680, URZ ;  /* 0x0000068036047890 */ /* 0x000fe4000ff1e0ff */
[----:B------:R-:W-:Y:S02]  /*79f0*/  UIADD3 UR9, UPT, UPT, UR49, 0x10, URZ ;  /* 0x0000001031097890 */ /* 0x000fe4000fffe0ff */
[----:B------:R-:W-:Y:S02]  /*7a00*/  UIADD3 UR8, UPT, UPT, UR43, 0x2200, URZ ;  /* 0x000022002b087890 */ /* 0x000fe4000fffe0ff */
[----:B------:R-:W-:Y:S01]  /*7a10*/  UIADD3.X UR5, UPT, UPT, URZ, UR55, URZ, UP0, !UPT ;  /* 0x00000037ff057290 */ /* 0x000fe200087fe4ff */
[----:B------:R-:W-:Y:S01]  /*7a20*/  UMOV UR10, UR50 ;  /* 0x00000032000a7c82 */ /* 0x000fe20008000000 */
[----:B------:R-:W-:Y:S07]  /*7a30*/  UMOV UR11, UR36 ;  /* 0x00000024000b7c82 */ /* 0x000fee0008000000 */
[----:B------:R2:W-:Y:S01]  /*7a40*/  UTMASTG.3D [UR8], [UR4] ;  /* 0x00000008040073b5 */ /* 0x0005e20008010000 */
[----:B------:R0:W-:Y:S01]  /*7a50*/  UTMACMDFLUSH ;  /* 0x00000000000079b7 */ /* 0x0001e20000000000 */
[----:B--2---:R-:W-:Y:S04]  /*7a60*/  DEPBAR.LE SB0, 0x1 ;  /* 0x000080400000791a */ /* 0x004fe80000000000 */
.L_x_118:
[----:B------:R-:W-:Y:S05]  /*7a70*/  BSYNC.RECONVERGENT B0 ;  /* 0x0000000000007941 */ /* 0x000fea0003800200 */
.L_x_117:
[----:B------:R-:W-:Y:S01]  /*7a80*/  BAR.SYNC.DEFER_BLOCKING 0x1, 0x80 ;  /* 0x0042000000007b1d */ /* 0x000fe20000010000 */
[----:B------:R-:W-:Y:S04]  /*7a90*/  UIADD3 UR4, UPT, UPT, UR47, 0x1, URZ ;  /* 0x000000012f047890 */ /* 0x000fe8000fffe0ff */
[----:B------:R-:W-:Y:S04]  /*7aa0*/  UISETP.NE.AND UP0, UPT, UR4, 0x4, UPT ;  /* 0x000000040400788c */ /* 0x000fe8000bf05270 */
[----:B------:R-:W-:Y:S01]  /*7ab0*/  USEL UR46, UR4, URZ, UP0 ;  /* 0x000000ff042e7287 */ /* 0x000fe20008000000 */
[----:B------:R2:W-:Y:S01]  /*7ac0*/  @P6 SYNCS.ARRIVE.TRANS64.RED.A1T0 RZ, [R21+URZ], RZ ;  /* 0x000000ff15ff69a7 */ /* 0x0005e200081004ff */
[----:B------:R-:W-:Y:S01]  /*7ad0*/  BSSY B1, `(.L_x_119) ;  /* 0x0000017000017945 */ /* 0x000fe20003800000 */
[----:B------:R-:W4:Y:S02]  /*7ae0*/  @P6 SYNCS.PHASECHK.TRANS64.TRYWAIT P0, [R0+URZ+0x30], R2 ;  /* 0x00003002000065a7 */ /* 0x000f2400080011ff */
[----:B----4-:R-:W-:Y:S01]  /*7af0*/  @P6 SEL R74, RZ, 0x1, !P0 ;  /* 0x00000001ff4a6807 */ /* 0x010fe20004000000 */
[----:B--2---:R-:W-:Y:S06]  /*7b00*/  @!P6 BRA `(.L_x_120) ;  /* 0x00000000004ce947 */ /* 0x004fec0003800000 */
        /* <DEDUP_REMOVED lines=9> */
[----:B------:R-:W-:Y:S04]  /*7ba0*/  SHF.L.U32 R6, RZ, 0x1f, RZ ;  /* 0x0000001fff067819 */ /* 0x000fe800000006ff */
[----:B------:R-:W1:Y:S02]  /*7bb0*/  SYNCS.PHASECHK.TRANS64.TRYWAIT P0, [R0+URZ+0x30], R6 ;  /* 0x00003006000075a7 */ /* 0x000e6400080011ff */
[----:B-1----:R-:W-:Y:S05]  /*7bc0*/  @!P0 BRA `(.L_x_123) ;  /* 0x0000004400e88947 */ /* 0x002fea0003800000 */
.L_x_122:
[----:B------:R-:W-:Y:S05]  /*7bd0*/  BSYNC B0 ;  /* 0x0000000000007941 */ /* 0x000fea0003800000 */
.L_x_121:
[----:B------:R-:W-:Y:S02]  /*7be0*/  ISETP.NE.AND P0, PT, R75, RZ, PT ;  /* 0x000000ff4b00720c */ /* 0x000fe40003f05270 */
[----:B------:R-:W-:Y:S11]  /*7bf0*/  IADD3 R73, PT, PT, R73, 0x1, RZ ;  /* 0x0000000149497810 */ /* 0x000ff60007ffe0ff */
[----:B------:R2:W4:Y:S04]  /*7c00*/  @P0 LDS.128 R44, [R5] ;  /* 0x00000000052c0984 */ /* 0x0005280000000c00 */
[----:B------:R2:W1:Y:S04]  /*7c10*/  @P0 LDS.128 R40, [R4+0x10] ;  /* 0x0000100004280984 */ /* 0x0004680000000c00 */
[----:B------:R2:W1:Y:S04]  /*7c20*/  @P0 LDS.128 R32, [R3+0x20] ;  /* 0x0000200003200984 */ /* 0x0004680000000c00 */
[----:B------:R2:W1:Y:S02]  /*7c30*/  @P0 LDS.128 R36, [R2+0x30] ;  /* 0x0000300002240984 */ /* 0x0004640000000c00 */
.L_x_120:
[----:B------:R-:W-:Y:S05]  /*7c40*/  BSYNC B1 ;  /* 0x0000000000017941 */ /* 0x000fea0003800000 */
.L_x_119:
[----:B-1----:R-:W-:Y:S05]  /*7c50*/  VIADD R0, R25, 0x20 ;  /* 0x0000002019007836 */ /* 0x002fea0000000000 */
[----:B------:R-:W-:Y:S04]  /*7c60*/  SHF.R.U32.HI R0, RZ, 0x15, R0 ;  /* 0x00000015ff007819 */ /* 0x000fe80000011600 */
[----:B------:R-:W-:Y:S11]  /*7c70*/  LOP3.LUT P0, RZ, R0, 0x3, R53, 0x48, !PT ;  /* 0x0000000300ff7812 */ /* 0x000ff60007804835 */
[----:B------:R-:W-:Y:S02]  /*7c80*/  @!UPT UIADD3 URZ, UPT, UPT, URZ, URZ, URZ ;  /* 0x000000fffffff290 */ /* 0x000fe4000fffe0ff */
[----:B------:R-:W-:Y:S05]  /*7c90*/  @!P0 BRA `(.L_x_124) ;  /* 0x0000000000408947 */ /* 0x000fea0003800000 */
[----:B------:R-:W1:Y:S01]  /*7ca0*/  LDCU.64 UR8, c[0x4][0x70] ;  /* 0x01000e00ff0877ac */ /* 0x000e620008000a00 */
[----:B--2---:R-:W-:Y:S01]  /*7cb0*/  MOV R3, 0x0 ;  /* 0x0000000000037802 */ /* 0x004fe20000000f00 */
[----:B------:R-:W-:Y:S02]  /*7cc0*/  HFMA2 R12, -RZ, RZ, 0, 5.9604644775390625e-08 ;  /* 0x00000001ff0c7431 */ /* 0x000fe400000001ff */
[----:B------:R-:W-:Y:S02]  /*7cd0*/  IMAD.MOV.U32 R8, RZ, RZ, 0x192 ;  /* 0x00000192ff087424 */ /* 0x000fe400078e00ff */
[----:B------:R-:W-:Y:S01]  /*7ce0*/  IMAD.MOV.U32 R13, RZ, RZ, RZ ;  /* 0x000000ffff0d7224 */ /* 0x000fe200078e00ff */
[----:B------:R-:W2:Y:S01]  /*7cf0*/  LDCU.64 UR6, c[0x4][0x78] ;  /* 0x01000f00ff0677ac */ /* 0x000ea20008000a00 */
[----:B------:R-:W3:Y:S01]  /*7d00*/  LDC.64 R2, c[0x4][R3] ;  /* 0x0100000003027b82 */ /* 0x000ee20000000a00 */
        /* <DEDUP_REMOVED lines=9> */
.L_x_124:
[----:B------:R-:W-:Y:S01]  /*7da0*/  ISETP.NE.AND P6, PT, R72, RZ, PT ;  /* 0x000000ff4800720c */ /* 0x000fe20003fc5270 */
[----:B------:R-:W-:Y:S05]  /*7db0*/  WARPSYNC.ALL ;  /* 0x0000000000007948 */ /* 0x000fea0003800000 */
[----:B------:R-:W-:Y:S01]  /*7dc0*/  R2UR UR4, R25 ;  /* 0x00000000190472ca */ /* 0x000fe200000e0000 */
[----:B------:R-:W-:Y:S01]  /*7dd0*/  IMAD.U32 R0, RZ, RZ, UR46 ;  /* 0x0000002eff007e24 */ /* 0x000fe2000f8e00ff */
[----:B----4-:R-:W-:Y:S01]  /*7de0*/  LOP3.LUT R20, R44, 0xffffe000, RZ, 0xc0, !PT ;  /* 0xffffe0002c147812 */ /* 0x010fe200078ec0ff */
[----:B------:R-:W-:Y:S01]  /*7df0*/  IMAD.U32 R21, RZ, RZ, UR52 ;  /* 0x00000034ff157e24 */ /* 0x000fe2000f8e00ff */
[----:B------:R-:W-:Y:S01]  /*7e00*/  ISETP.NE.AND P0, PT, R67, RZ, PT ;  /* 0x000000ff4300720c */ /* 0x000fe20003f05270 */
[----:B------:R-:W-:Y:S02]  /*7e10*/  BSSY.RECONVERGENT B0, `(.L_x_125) ;  /* 0x000005b000007945 */ /* 0x000fe40003800200 */
[----:B------:R-:W-:Y:S05]  /*7e20*/  @P6 LEA R0, R0, UR43, 0x3 ;  /* 0x0000002b00006c11 */ /* 0x000fea000f8e18ff */
[----:B------:R-:W-:Y:S01]  /*7e30*/  @P6 VIADD R0, R0, 0x50 ;  /* 0x0000005000006836 */ /* 0x000fe20000000000 */
[----:B--2---:R-:W1:Y:S04]  /*7e40*/  LDTM.x16 R4, tmem[UR4+0x20] ;  /* 0x00002004000479ee */ /* 0x004e680008240000 */
        /* <DEDUP_REMOVED lines=87> */
.L_x_126:
[----:B------:R-:W-:Y:S05]  /*83c0*/  BSYNC.RECONVERGENT B0 ;  /* 0x0000000000007941 */ /* 0x000fea0003800200 */
.L_x_125:
[----:B------:R-:W-:Y:S01]  /*83d0*/  BAR.SYNC.DEFER_BLOCKING 0x1, 0x80 ;  /* 0x0042000000007b1d */ /* 0x000fe20000010000 */
[----:B------:R-:W-:Y:S01]  /*83e0*/  UIADD3 UR4, UPT, UPT, UR46, 0x1, URZ ;  /* 0x000000012e047890 */ /* 0x000fe2000fffe0ff */
[----:B------:R-:W-:Y:S03]  /*83f0*/  HFMA2 R76, -RZ, RZ, 0, 0 ;  /* 0x00000000ff4c7431 */ /* 0x000fe600000001ff */
        /* <DEDUP_REMOVED lines=19> */
.L_x_130:
[----:B------:R-:W-:Y:S05]  /*8530*/  BSYNC B0 ;  /* 0x0000000000007941 */ /* 0x000fea0003800000 */
.L_x_129:
[----:B------:R-:W-:Y:S01]  /*8540*/  ISETP.NE.AND P0, PT, R75, RZ, PT ;  /* 0x000000ff4b00720c */ /* 0x000fe20003f05270 */
[----:B------:R-:W-:Y:S11]  /*8550*/  VIADD R73, R73, 0x1 ;  /* 0x0000000149497836 */ /* 0x000ff60000000000 */
[----:B------:R-:W-:Y:S01]  /*8560*/  @!UPT UIADD3 URZ, UPT, UPT, URZ, URZ, URZ ;  /* 0x000000fffffff290 */ /* 0x000fe2000fffe0ff */
[----:B------:R2:W4:Y:S04]  /*8570*/  @P0 LDS.128 R44, [R5] ;  /* 0x00000000052c0984 */ /* 0x0005280000000c00 */
[----:B------:R2:W1:Y:S04]  /*8580*/  @P0 LDS.128 R40, [R4+0x10] ;  /* 0x0000100004280984 */ /* 0x0004680000000c00 */
[----:B------:R2:W1:Y:S04]  /*8590*/  @P0 LDS.128 R32, [R3+0x20] ;  /* 0x0000200003200984 */ /* 0x0004680000000c00 */
[----:B------:R2:W1:Y:S01]  /*85a0*/  @P0 LDS.128 R36, [R2+0x30] ;  /* 0x0000300002240984 */ /* 0x0004620000000c00 */
[C---:B------:R-:W-:Y:S04]  /*85b0*/  ISETP.NE.AND P0, PT, R73.reuse, 0x4, PT ;  /* 0x000000044900780c */ /* 0x040fe80003f05270 */
[----:B------:R-:W-:Y:S02]  /*85c0*/  SEL R73, R73, RZ, P0 ;  /* 0x000000ff49497207 */ /* 0x000fe40000000000 */
[----:B------:R-:W-:Y:S02]  /*85d0*/  SEL R76, RZ, 0x1, P0 ;  /* 0x00000001ff4c7807 */ /* 0x000fe40000000000 */
.L_x_128:
[----:B------:R-:W-:Y:S05]  /*85e0*/  BSYNC B1 ;  /* 0x0000000000017941 */ /* 0x000fea0003800000 */
.L_x_127:
        /* <DEDUP_REMOVED lines=21> */
.L_x_132:
        /* <DEDUP_REMOVED lines=79> */
[----:B------:R-:W-:Y:S01]  /*8c30*/  @P6 SHF.L.U32 R2, R76, 0x1f, RZ ;  /* 0x0000001f4c026819 */ /* 0x000fe200000006ff */
        /* <DEDUP_REMOVED lines=18> */
.L_x_134:
[----:B------:R-:W-:Y:S05]  /*8d60*/  BSYNC.RECONVERGENT B0 ;  /* 0x0000000000007941 */ /* 0x000fea0003800200 */
.L_x_133:
        /* <DEDUP_REMOVED lines=18> */
[----:B------:R-:W-:Y:S04]  /*8e90*/  SHF.L.U32 R6, R76, 0x1f, RZ ;  /* 0x0000001f4c067819 */ /* 0x000fe800000006ff */
[----:B------:R-:W1:Y:S02]  /*8ea0*/  SYNCS.PHASECHK.TRANS64.TRYWAIT P0, [R0+URZ+0x30], R6 ;  /* 0x00003006000075a7 */ /* 0x000e6400080011ff */
[----:B-1----:R-:W-:Y:S05]  /*8eb0*/  @!P0 BRA `(.L_x_139) ;  /* 0x0000003400548947 */ /* 0x002fea0003800000 */
.L_x_138:
[----:B------:R-:W-:Y:S05]  /*8ec0*/  BSYNC B0 ;  /* 0x0000000000007941 */ /* 0x000fea0003800000 */
.L_x_137:
[----:B------:R-:W-:Y:S01]  /*8ed0*/  ISETP.NE.AND P0, PT, R75, RZ, PT ;  /* 0x000000ff4b00720c */ /* 0x000fe20003f05270 */
[----:B------:R-:W-:Y:S11]  /*8ee0*/  VIADD R73, R73, 0x1 ;  /* 0x0000000149497836 */ /* 0x000ff60000000000 */
[----:B------:R-:W-:Y:S01]  /*8ef0*/  @!UPT UIADD3 URZ, UPT, UPT, URZ, URZ, URZ ;  /* 0x000000fffffff290 */ /* 0x000fe2000fffe0ff */
[----:B------:R2:W4:Y:S04]  /*8f00*/  @P0 LDS.128 R44, [R5] ;  /* 0x00000000052c0984 */ /* 0x0005280000000c00 */
[----:B------:R2:W2:Y:S04]  /*8f10*/  @P0 LDS.128 R40, [R4+0x10] ;  /* 0x0000100004280984 */ /* 0x0004a80000000c00 */
[----:B------:R2:W2:Y:S04]  /*8f20*/  @P0 LDS.128 R32, [R3+0x20] ;  /* 0x0000200003200984 */ /* 0x0004a80000000c00 */
[----:B------:R2:W2:Y:S01]  /*8f30*/  @P0 LDS.128 R36, [R2+0x30] ;  /* 0x0000300002240984 */ /* 0x0004a20000000c00 */
[C---:B------:R-:W-:Y:S04]  /*8f40*/  ISETP.NE.AND P0, PT, R73.reuse, 0x4, PT ;  /* 0x000000044900780c */ /* 0x040fe80003f05270 */
[----:B-1----:R-:W-:Y:S02]  /*8f50*/  SEL R0, RZ, 0x1, P0 ;  /* 0x00000001ff007807 */ /* 0x002fe40000000000 */
[----:B------:R-:W-:Y:S02]  /*8f60*/  SEL R73, R73, RZ, P0 ;  /* 0x000000ff49497207 */ /* 0x000fe40000000000 */
[----:B------:R-:W-:Y:S02]  /*8f70*/  LOP3.LUT R76, R76, R0, RZ, 0x3c, !PT ;  /* 0x000000004c4c7212 */ /* 0x000fe400078e3cff */
.L_x_136:
[----:B------:R-:W-:Y:S05]  /*8f80*/  BSYNC B1 ;  /* 0x0000000000017941 */ /* 0x000fea0003800000 */
.L_x_135:
[----:B------:R-:W-:Y:S05]  /*8f90*/  VIADD R0, R25, 0x40 ;  /* 0x0000004019007836 */ /* 0x000fea0000000000 */
[----:B------:R-:W-:Y:S04]  /*8fa0*/  SHF.R.U32.HI R0, RZ, 0x15, R0 ;  /* 0x00000015ff007819 */ /* 0x000fe80000011600 */
[----:B------:R-:W-:Y:S11]  /*8fb0*/  LOP3.LUT P0, RZ, R0, 0x3, R53, 0x48, !PT ;  /* 0x0000000300ff7812 */ /* 0x000ff60007804835 */
[----:B------:R-:W-:Y:S02]  /*8fc0*/  @!UPT UIADD3 URZ, UPT, UPT, URZ, URZ, URZ ;  /* 0x000000fffffff290 */ /* 0x000fe4000fffe0ff */
[----:B------:R-:W-:Y:S05]  /*8fd0*/  @!P0 BRA `(.L_x_140) ;  /* 0x0000000000408947 */ /* 0x000fea0003800000 */
[----:B------:R-:W5:Y:S01]  /*8fe0*/  LDCU.64 UR8, c[0x4][0x70] ;  /* 0x01000e00ff0877ac */ /* 0x000f620008000a00 */
[----:B--2---:R-:W-:Y:S01]  /*8ff0*/  MOV R3, 0x0 ;  /* 0x0000000000037802 */ /* 0x004fe20000000f00 */
[----:B-1----:R-:W-:Y:S02]  /*9000*/  HFMA2 R12, -RZ, RZ, 0, 5.9604644775390625e-08 ;  /* 0x00000001ff0c7431 */ /* 0x002fe400000001ff */
[----:B------:R-:W-:Y:S02]  /*9010*/  IMAD.MOV.U32 R8, RZ, RZ, 0x192 ;  /* 0x00000192ff087424 */ /* 0x000fe400078e00ff */
[----:B------:R-:W-:Y:S01]  /*9020*/  IMAD.MOV.U32 R13, RZ, RZ, RZ ;  /* 0x000000ffff0d7224 */ /* 0x000fe200078e00ff */
[----:B------:R-:W1:Y:S01]  /*9030*/  LDCU.64 UR6, c[0x4][0x78] ;  /* 0x01000f00ff0677ac */ /* 0x000e620008000a00 */
[----:B------:R-:W2:Y:S01]  /*9040*/  LDC.64 R2, c[0x4][R3] ;  /* 0x0100000003027b82 */ /* 0x000ea20000000a00 */
[----:B------:R-:W3:Y:S01]  /*9050*/  LDCU.64 UR4, c[0x4][0x10] ;  /* 0x01000200ff0477ac */ /* 0x000ee20008000a00 */
[----:B-----5:R-:W-:Y:S01]  /*9060*/  MOV R5, UR9 ;  /* 0x0000000900057c02 */ /* 0x020fe20008000f00 */
[----:B------:R-:W-:Y:S01]  /*9070*/  IMAD.U32 R4, RZ, RZ, UR8 ;  /* 0x00000008ff047e24 */ /* 0x000fe2000f8e00ff */
[----:B-1----:R-:W-:Y:S01]  /*9080*/  MOV R7, UR7 ;  /* 0x0000000700077c02 */ /* 0x002fe20008000f00 */
[----:B------:R-:W-:Y:S01]  /*9090*/  IMAD.U32 R6, RZ, RZ, UR6 ;  /* 0x00000006ff067e24 */ /* 0x000fe2000f8e00ff */
[----:B---3--:R-:W-:Y:S01]  /*90a0*/  MOV R11, UR5 ;  /* 0x00000005000b7c02 */ /* 0x008fe20008000f00 */
[----:B------:R-:W-:Y:S02]  /*90b0*/  IMAD.U32 R10, RZ, RZ, UR4 ;  /* 0x00000004ff0a7e24 */ /* 0x000fe4000f8e00ff */
[----:B------:R-:W-:Y:S07]  /*90c0*/  LEPC R20, `(.L_x_140) ;  /* 0x000000001014794e */ /* 0x000fee0000000000 */
[----:B--2-4-:R-:W-:Y:S05]  /*90d0*/  CALL.ABS.NOINC R2 ;  /* 0x0000000002007343 */ /* 0x014fea0003c00000 */
.L_x_140:
        /* <DEDUP_REMOVED lines=10> */
[----:B-12---:R-:W1:Y:S04]  /*9180*/  LDTM.x16 R4, tmem[UR4+0x40] ;  /* 0x00004004000479ee */ /* 0x006e680008240000 */
        /* <DEDUP_REMOVED lines=37> */
[----:B------:R1:W-:Y:S01]  /*93e0*/  STS.128 [R65], R28 ;  /* 0x0000001c41007388 */ /* 0x0003e20000000c00 */
        /* <DEDUP_REMOVED lines=40> */
[----:B------:R-:W-:Y:S02]  /*9670*/  UIADD3 UR4, UPT, UPT, UR43, 0x200, URZ ;  /* 0x000002002b047890 */ /* 0x000fe4000fffe0ff */
[----:B------:R-:W-:Y:S01]  /*9680*/  UIADD3 UR9, UPT, UPT, UR49, 0x40, URZ ;  /* 0x0000004031097890 */ /* 0x000fe2000fffe0ff */
[----:B------:R-:W-:Y:S01]  /*9690*/  UMOV UR10, UR50 ;  /* 0x00000032000a7c82 */ /* 0x000fe20008000000 */
[----:B------:R-:W-:Y:S02]  /*96a0*/  UMOV UR11, UR36 ;  /* 0x00000024000b7c82 */ /* 0x000fe40008000000 */
        /* <DEDUP_REMOVED lines=8> */
.L_x_142:
[----:B------:R-:W-:Y:S05]  /*9730*/  BSYNC.RECONVERGENT B0 ;  /* 0x0000000000007941 */ /* 0x000fea0003800200 */
.L_x_141:
        /* <DEDUP_REMOVED lines=21> */
.L_x_146:
[----:B------:R-:W-:Y:S05]  /*9890*/  BSYNC B0 ;  /* 0x0000000000007941 */ /* 0x000fea0003800000 */
.L_x_145:
        /* <DEDUP_REMOVED lines=11> */
.L_x_144:
[----:B------:R-:W-:Y:S05]  /*9950*/  BSYNC B1 ;  /* 0x0000000000017941 */ /* 0x000fea0003800000 */
.L_x_143:
        /* <DEDUP_REMOVED lines=21> */
.L_x_148:
        /* <DEDUP_REMOVED lines=98> */
.L_x_150:
[----:B------:R-:W-:Y:S05]  /*a0d0*/  BSYNC.RECONVERGENT B0 ;  /* 0x0000000000007941 */ /* 0x000fea0003800200 */
.L_x_149:
        /* <DEDUP_REMOVED lines=21> */
.L_x_154:
[----:B------:R-:W-:Y:S05]  /*a230*/  BSYNC B0 ;  /* 0x0000000000007941 */ /* 0x000fea0003800000 */
.L_x_153:
        /* <DEDUP_REMOVED lines=11> */
.L_x_152:
[----:B------:R-:W-:Y:S05]  /*a2f0*/  BSYNC B1 ;  /* 0x0000000000017941 */ /* 0x000fea0003800000 */
.L_x_151:
        /* <DEDUP_REMOVED lines=21> */
.L_x_156:
        /* <DEDUP_REMOVED lines=98> */
.L_x_158:
[----:B------:R-:W-:Y:S05]  /*aa70*/  BSYNC.RECONVERGENT B0 ;  /* 0x0000000000007941 */ /* 0x000fea0003800200 */
.L_x_157:
        /* <DEDUP_REMOVED lines=21> */
.L_x_162:
[----:B------:R-:W-:Y:S05]  /*abd0*/  BSYNC B0 ;  /* 0x0000000000007941 */ /* 0x000fea0003800000 */
.L_x_161:
[----:B------:R-:W-:Y:S11]  /*abe0*/  ISETP.NE.AND P0, PT, R75, RZ, PT ;  /* 0x000000ff4b00720c */ /* 0x000ff60003f05270 */
[----:B------:R-:W-:Y:S02]  /*abf0*/  @!UPT UIADD3 URZ, UPT, UPT, URZ, URZ, URZ ;  /* 0x000000fffffff290 */ /* 0x000fe4000fffe0ff */
[----:B------:R2:W4:Y:S04]  /*ac00*/  @P0 LDS.128 R44, [R4] ;  /* 0x00000000042c0984 */ /* 0x0005280000000c00 */
[----:B------:R2:W1:Y:S04]  /*ac10*/  @P0 LDS.128 R40, [R3+0x10] ;  /* 0x0000100003280984 */ /* 0x0004680000000c00 */
[----:B------:R2:W1:Y:S04]  /*ac20*/  @P0 LDS.128 R32, [R2+0x20] ;  /* 0x0000200002200984 */ /* 0x0004680000000c00 */
[----:B------:R2:W1:Y:S02]  /*ac30*/  @P0 LDS.128 R36, [R73+0x30] ;  /* 0x0000300049240984 */ /* 0x0004640000000c00 */
.L_x_160:
[----:B------:R-:W-:Y:S05]  /*ac40*/  BSYNC B1 ;  /* 0x0000000000017941 */ /* 0x000fea0003800000 */
.L_x_159:
        /* <DEDUP_REMOVED lines=21> */
.L_x_164:
[----:B------:R-:W-:Y:S01]  /*ada0*/  ISETP.NE.AND P0, PT, R67, RZ, PT ;  /* 0x000000ff4300720c */ /* 0x000fe20003f05270 */
[----:B------:R-:W-:Y:S05]  /*adb0*/  WARPSYNC.ALL ;  /* 0x0000000000007948 */ /* 0x000fea0003800000 */
[----:B------:R-:W-:Y:S01]  /*adc0*/  R2UR UR4, R25 ;  /* 0x00000000190472ca */ /* 0x000fe200000e0000 */
[----:B------:R-:W-:Y:S01]  /*add0*/  BSSY.RECONVERGENT B0, `(.L_x_165) ;  /* 0x000005c000007945 */ /* 0x000fe20003800200 */
[----:B----4-:R-:W-:Y:S02]  /*ade0*/  LOP3.LUT R0, R44, 0xffffe000, RZ, 0xc0, !PT ;  /* 0xffffe0002c007812 */ /* 0x010fe400078ec0ff */
[----:B--2---:R-:W-:Y:S02]  /*adf0*/  LOP3.LUT R2, R45, 0xffffe000, RZ, 0xc0, !PT ;  /* 0xffffe0002d027812 */ /* 0x004fe400078ec0ff */
[----:B------:R-:W-:Y:S02]  /*ae00*/  LOP3.LUT R3, R46, 0xffffe000, RZ, 0xc0, !PT ;  /* 0xffffe0002e037812 */ /* 0x000fe400078ec0ff */
[----:B------:R-:W-:Y:S02]  /*ae10*/  LOP3.LUT R20, R47, 0xffffe000, RZ, 0xc0, !PT ;  /* 0xffffe0002f147812 */ /* 0x000fe400078ec0ff */
[----:B------:R-:W-:Y:S02]  /*ae20*/  LOP3.LUT R21, R40, 0xffffe000, RZ, 0xc0, !PT ;  /* 0xffffe00028157812 */ /* 0x000fe400078ec0ff */
[----:B------:R-:W-:Y:S01]  /*ae30*/  LOP3.LUT R25, R41, 0xffffe000, RZ, 0xc0, !PT ;  /* 0xffffe00029197812 */ /* 0x000fe200078ec0ff */
[----:B------:R-:W1:Y:S01]  /*ae40*/  LDTM.x16 R4, tmem[UR4+0x70] ;  /* 0x00007004000479ee */ /* 0x000e620008240000 */
[----:B------:R-:W-:Y:S01]  /*ae50*/  R2UR UR4, R26 ;  /* 0x000000001a0472ca */ /* 0x000fe200000e0000 */
[----:B------:R-:W-:Y:S01]  /*ae60*/  NOP ;  /* 0x0000000000007918 */ /* 0x000fe20000000000 */
[----:B------:R-:W-:Y:S02]  /*ae70*/  LOP3.LUT R26, R42, 0xffffe000, RZ, 0xc0, !PT ;  /* 0xffffe0002a1a7812 */ /* 0x000fe400078ec0ff */
[----:B------:R-:W-:Y:S02]  /*ae80*/  LOP3.LUT R28, R43, 0xffffe000, RZ, 0xc0, !PT ;  /* 0xffffe0002b1c7812 */ /* 0x000fe400078ec0ff */
[----:B------:R-:W-:Y:S02]  /*ae90*/  LOP3.LUT R29, R32, 0xffffe000, RZ, 0xc0, !PT ;  /* 0xffffe000201d7812 */ /* 0x000fe400078ec0ff */
[----:B------:R-:W-:Y:S02]  /*aea0*/  LOP3.LUT R30, R33, 0xffffe000, RZ, 0xc0, !PT ;  /* 0xffffe000211e7812 */ /* 0x000fe400078ec0ff */
[----:B------:R-:W-:Y:S02]  /*aeb0*/  LOP3.LUT R31, R34, 0xffffe000, RZ, 0xc0, !PT ;  /* 0xffffe000221f7812 */ /* 0x000fe400078ec0ff */
[----:B------:R-:W-:Y:S01]  /*aec0*/  LOP3.LUT R32, R35, 0xffffe000, RZ, 0xc0, !PT ;  /* 0xffffe00023207812 */ /* 0x000fe200078ec0ff */
[----:B------:R-:W-:Y:S01]  /*aed0*/  UIADD3 UR4, UPT, UPT, UR4, 0xc0, URZ ;  /* 0x000000c004047890 */ /* 0x000fe2000fffe0ff */
[----:B------:R-:W-:Y:S02]  /*aee0*/  LOP3.LUT R33, R36, 0xffffe000, RZ, 0xc0, !PT ;  /* 0xffffe00024217812 */ /* 0x000fe400078ec0ff */
[----:B------:R-:W-:Y:S01]  /*aef0*/  LOP3.LUT R34, R37, 0xffffe000, RZ, 0xc0, !PT ;  /* 0xffffe00025227812 */ /* 0x000fe200078ec0ff */
[----:B------:R-:W-:Y:S01]  /*af00*/  UPRMT UR4, UR52, 0x654, UR4 ;  /* 0x0000065434047896 */ /* 0x000fe20008000004 */
[----:B------:R-:W-:Y:S02]  /*af10*/  LOP3.LUT R35, R38, 0xffffe000, RZ, 0xc0, !PT ;  /* 0xffffe00026237812 */ /* 0x000fe400078ec0ff */
[----:B------:R-:W-:Y:S01]  /*af20*/  LOP3.LUT R36, R39, 0xffffe000, RZ, 0xc0, !PT ;  /* 0xffffe00027247812 */ /* 0x000fe200078ec0ff */
[C---:B-1----:R-:W-:Y:S01]  /*af30*/  FMUL R4, R24.reuse, R4 ;  /* 0x0000000418047220 */ /* 0x042fe20000400000 */
[C---:B------:R-:W-:Y:S01]  /*af40*/  FMUL R5, R24.reuse, R5 ;  /* 0x0000000518057220 */ /* 0x040fe20000400000 */
[C---:B------:R-:W-:Y:S01]  /*af50*/  FMUL R6, R24.reuse, R6 ;  /* 0x0000000618067220 */ /* 0x040fe20000400000 */
[C---:B------:R-:W-:Y:S01]  /*af60*/  FMUL R7, R24.reuse, R7 ;  /* 0x0000000718077220 */ /* 0x040fe20000400000 */
[C---:B------:R-:W-:Y:S01]  /*af70*/  FFMA R4, R27.reuse, R0, R4 ;  /* 0x000000001b047223 */ /* 0x040fe20000000004 */
[C---:B------:R-:W-:Y:S01]  /*af80*/  FFMA R5, R27.reuse, R2, R5 ;  /* 0x000000021b057223 */ /* 0x040fe20000000005 */
[C---:B------:R-:W-:Y:S01]  /*af90*/  FFMA R6, R27.reuse, R3, R6 ;  /* 0x000000031b067223 */ /* 0x040fe20000000006 */
[C---:B------:R-:W-:Y:S01]  /*afa0*/  FFMA R7, R27.reuse, R20, R7 ;  /* 0x000000141b077223 */ /* 0x040fe20000000007 */
[C---:B------:R-:W-:Y:S01]  /*afb0*/  FMUL R8, R24.reuse, R8 ;  /* 0x0000000818087220 */ /* 0x040fe20000400000 */
[C---:B------:R-:W-:Y:S01]  /*afc0*/  FMUL R9, R24.reuse, R9 ;  /* 0x0000000918097220 */ /* 0x040fe20000400000 */
[C---:B------:R-:W-:Y:S01]  /*afd0*/  FMUL R10, R24.reuse, R10 ;  /* 0x0000000a180a7220 */ /* 0x040fe20000400000 */
[C---:B------:R-:W-:Y:S01]  /*afe0*/  FMUL R11, R24.reuse, R11 ;  /* 0x0000000b180b7220 */ /* 0x040fe20000400000 */
[----:B------:R-:W-:Y:S01]  /*aff0*/  F2FP.TF32.F32.PACK_B R4, R4 ;  /* 0x00000004ff04723e */ /* 0x000fe200024050ff */
[C---:B------:R-:W-:Y:S01]  /*b000*/  FFMA R8, R27.reuse, R21, R8 ;  /* 0x000000151b087223 */ /* 0x040fe20000000008 */
[----:B------:R-:W-:Y:S01]  /*b010*/  F2FP.TF32.F32.PACK_B R5, R5 ;  /* 0x00000005ff05723e */ /* 0x000fe200024050ff */
[C---:B------:R-:W-:Y:S01]  /*b020*/  FFMA R9, R27.reuse, R25, R9 ;  /* 0x000000191b097223 */ /* 0x040fe20000000009 */
[----:B------:R-:W-:Y:S01]  /*b030*/  F2FP.TF32.F32.PACK_B R6, R6 ;  /* 0x00000006ff06723e */ /* 0x000fe200024050ff */
[C---:B------:R-:W-:Y:S01]  /*b040*/  FFMA R10, R27.reuse, R26, R10 ;  /* 0x0000001a1b0a7223 */ /* 0x040fe2000000000a */
[----:B------:R-:W-:Y:S01]  /*b050*/  F2FP.TF32.F32.PACK_B R7, R7 ;  /* 0x00000007ff07723e */ /* 0x000fe200024050ff */
[C---:B------:R-:W-:Y:S01]  /*b060*/  FFMA R11, R27.reuse, R28, R11 ;  /* 0x0000001c1b0b7223 */ /* 0x040fe2000000000b */
[C---:B------:R-:W-:Y:S01]  /*b070*/  FMUL R12, R24.reuse, R12 ;  /* 0x0000000c180c7220 */ /* 0x040fe20000400000 */
[----:B------:R-:W-:Y:S01]  /*b080*/  SYNCS.ARRIVE.TRANS64.RED.A1T0 RZ, [UR4], RZ ;  /* 0x000000ffffff79a7 */ /* 0x000fe20008100404 */
[----:B------:R-:W-:Y:S01]  /*b090*/  F2FP.TF32.F32.PACK_B R8, R8 ;  /* 0x00000008ff08723e */ /* 0x000fe200024050ff */
[----:B------:R1:W-:Y:S01]  /*b0a0*/  STS.128 [R65+0x6000], R4 ;  /* 0x0060000441007388 */ /* 0x0003e20000000c00 */
        /* <DEDUP_REMOVED lines=9> */
[C---:B------:R-:W-:Y:S01]  /*b140*/  FFMA R15, R27.reuse, R32, R15 ;  /* 0x000000201b0f7223 */ /* 0x040fe2000000000f */
[C---:B------:R-:W-:Y:S01]  /*b150*/  FMUL R16, R24.reuse, R16 ;  /* 0x0000001018107220 */ /* 0x040fe20000400000 */
[----:B------:R-:W-:Y:S01]  /*b160*/  F2FP.TF32.F32.PACK_B R12, R12 ;  /* 0x0000000cff0c723e */ /* 0x000fe200024050ff */
[----:B------:R1:W-:Y:S01]  /*b170*/  STS.128 [R64+0x6010], R8 ;  /* 0x0060100840007388 */ /* 0x0003e20000000c00 */
[C---:B------:R-:W-:Y:S01]  /*b180*/  FMUL R17, R24.reuse, R17 ;  /* 0x0000001118117220 */ /* 0x040fe20000400000 */
[C---:B------:R-:W-:Y:S01]  /*b190*/  FMUL R18, R24.reuse, R18 ;  /* 0x0000001218127220 */ /* 0x040fe20000400000 */
[----:B------:R-:W-:Y:S01]  /*b1a0*/  FMUL R19, R24, R19 ;  /* 0x0000001318137220 */ /* 0x000fe20000400000 */
[----:B------:R-:W-:Y:S01]  /*b1b0*/  F2FP.TF32.F32.PACK_B R13, R13 ;  /* 0x0000000dff0d723e */ /* 0x000fe200024050ff */
[C---:B------:R-:W-:Y:S01]  /*b1c0*/  FFMA R16, R27.reuse, R33, R16 ;  /* 0x000000211b107223 */ /* 0x040fe20000000010 */
[----:B------:R-:W-:Y:S01]  /*b1d0*/  F2FP.TF32.F32.PACK_B R14, R14 ;  /* 0x0000000eff0e723e */ /* 0x000fe200024050ff */
[C---:B------:R-:W-:Y:S01]  /*b1e0*/  FFMA R17, R27.reuse, R34, R17 ;  /* 0x000000221b117223 */ /* 0x040fe20000000011 */
[----:B------:R-:W-:Y:S01]  /*b1f0*/  F2FP.TF32.F32.PACK_B R15, R15 ;  /* 0x0000000fff0f723e */ /* 0x000fe200024050ff */
[C---:B------:R-:W-:Y:S01]  /*b200*/  FFMA R18, R27.reuse, R35, R18 ;  /* 0x000000231b127223 */ /* 0x040fe20000000012 */
[----:B------:R-:W-:Y:S01]  /*b210*/  FFMA R19, R27, R36, R19 ;  /* 0x000000241b137223 */ /* 0x000fe20000000013 */
[----:B------:R-:W-:Y:S02]  /*b220*/  F2FP.TF32.F32.PACK_B R16, R16 ;  /* 0x00000010ff10723e */ /* 0x000fe400024050ff */
[----:B------:R1:W-:Y:S01]  /*b230*/  STS.128 [R63+0x6020], R12 ;  /* 0x0060200c3f007388 */ /* 0x0003e20000000c00 */
[----:B------:R-:W-:Y:S02]  /*b240*/  F2FP.TF32.F32.PACK_B R17, R17 ;  /* 0x00000011ff11723e */ /* 0x000fe400024050ff */
        /* <DEDUP_REMOVED lines=20> */
.L_x_166:
[----:B------:R-:W-:Y:S05]  /*b390*/  BSYNC.RECONVERGENT B0 ;  /* 0x0000000000007941 */ /* 0x000fea0003800200 */
.L_x_165:
[----:B------:R-:W-:Y:S01]  /*b3a0*/  BAR.SYNC.DEFER_BLOCKING 0x1, 0x80 ;  /* 0x0042000000007b1d */ /* 0x000fe20000010000 */
[----:B------:R-:W-:Y:S01]  /*b3b0*/  UISETP.NE.AND UP0, UPT, UR53, -0x8, UPT ;  /* 0xfffffff83500788c */ /* 0x000fe2000bf05270 */
[----:B------:R-:W-:Y:S08]  /*b3c0*/  IADD3 R22, PT, PT, R22, 0x1, RZ ;  /* 0x0000000116167810 */ /* 0x000ff00007ffe0ff */
[----:B------:R-:W-:Y:S05]  /*b3d0*/  BRA.U !UP0, `(.L_x_167) ;  /* 0x0000000108287547 */ /* 0x000fea000b800000 */
[----:B------:R-:W-:Y:S01]  /*b3e0*/  ISETP.NE.AND P0, PT, R72, RZ, PT ;  /* 0x000000ff4800720c */ /* 0x000fe20003f05270 */
[----:B------:R-:W-:Y:S01]  /*b3f0*/  IMAD.U32 R2, RZ, RZ, UR47 ;  /* 0x0000002fff027e24 */ /* 0x000fe2000f8e00ff */
[----:B------:R-:W-:Y:S01]  /*b400*/  UIADD3 UR4, UPT, UPT, UR47, 0x1, URZ ;  /* 0x000000012f047890 */ /* 0x000fe2000fffe0ff */
[----:B------:R-:W-:Y:S03]  /*b410*/  IMAD.U32 R0, RZ, RZ, UR52 ;  /* 0x00000034ff007e24 */ /* 0x000fe6000f8e00ff */
[----:B------:R-:W-:Y:S04]  /*b420*/  UISETP.NE.AND UP0, UPT, UR4, 0x4, UPT ;  /* 0x000000040400788c */ /* 0x000fe8000bf05270 */
[----:B------:R-:W-:Y:S03]  /*b430*/  USEL UR47, UR4, URZ, UP0 ;  /* 0x000000ff042f7287 */ /* 0x000fe60008000000 */
[----:B------:R-:W-:Y:S05]  /*b440*/  @P0 LEA R2, R2, UR43, 0x3 ;  /* 0x0000002b02020c11 */ /* 0x000fea000f8e18ff */
[----:B------:R-:W-:Y:S05]  /*b450*/  @P0 VIADD R2, R2, 0x50 ;  /* 0x0000005002020836 */ /* 0x000fea0000000000 */
[----:B------:R-:W-:Y:S04]  /*b460*/  @P0 PRMT R0, R0, 0x654, R2 ;  /* 0x0000065400000816 */ /* 0x000fe80000000002 */
[----:B------:R2:W-:Y:S03]  /*b470*/  @P0 SYNCS.ARRIVE.TRANS64.RED.A1T0 RZ, [R0+URZ], RZ ;  /* 0x000000ff00ff09a7 */ /* 0x0005e600081004ff */
.L_x_167:
[----:B------:R-:W-:Y:S01]  /*b480*/  R2UR UR6, R71 ;  /* 0x00000000470672ca */ /* 0x000fe200000e0000 */
[----:B------:R-:W-:Y:S01]  /*b490*/  UIADD3 UR53, UPT, UPT, UR53, 0x8, URZ ;  /* 0x0000000835357890 */ /* 0x000fe2000fffe0ff */
[----:B------:R-:W-:Y:S02]  /*b4a0*/  R2UR UR5, R54 ;  /* 0x00000000360572ca */ /* 0x000fe400000e0000 */
[----:B------:R-:W-:Y:S02]  /*b4b0*/  R2UR UR4, R55 ;  /* 0x00000000370472ca */ /* 0x000fe400000e0000 */
[----:B------:R-:W-:Y:S02]  /*b4c0*/  R2UR UR36, R70 ;  /* 0x00000000462472ca */ /* 0x000fe400000e0000 */
[----:B------:R-:W-:Y:S02]  /*b4d0*/  ISETP.NE.AND P0, PT, R59, 0x2, PT ;  /* 0x000000023b00780c */ /* 0x000fe40003f05270 */
[----:B------:R-:W-:Y:S02]  /*b4e0*/  ISETP.NE.AND P1, PT, R22, 0x4, PT ;  /* 0x000000041600780c */ /* 0x000fe40003f25270 */
[----:B------:R-:W-:Y:S01]  /*b4f0*/  SEL R2, RZ, 0x1, P0 ;  /* 0x00000001ff027807 */ /* 0x000fe20000000000 */
[----:B------:R-:W-:Y:S01]  /*b500*/  UISETP.NE.AND UP0, UPT, UR6, URZ, UPT ;  /* 0x000000ff0600728c */ /* 0x000fe2000bf05270 */
[----:B--2---:R-:W-:Y:S01]  /*b510*/  SEL R0, RZ, 0x1, P1 ;  /* 0x00000001ff007807 */ /* 0x004fe20000800000 */
[----:B------:R-:W-:Y:S01]  /*b520*/  UIADD3 UR20, UPT, UPT, UR37, UR5, URZ ;  /* 0x0000000525147290 */ /* 0x000fe2000fffe0ff */
[----:B------:R-:W-:Y:S01]  /*b530*/  LOP3.LUT R61, R61, R2, RZ, 0x3c, !PT ;  /* 0x000000023d3d7212 */ /* 0x000fe200078e3cff */
[----:B------:R-:W-:Y:S01]  /*b540*/  UIADD3 UR16, UPT, UPT, UR38, UR4, URZ ;  /* 0x0000000426107290 */ /* 0x000fe2000fffe0ff */
[----:B------:R-:W-:Y:S02]  /*b550*/  LOP3.LUT R62, R62, R0, RZ, 0x3c, !PT ;  /* 0x000000003e3e7212 */ /* 0x000fe400078e3cff */
[----:B------:R-:W-:Y:S02]  /*b560*/  SEL R59, R59, RZ, P0 ;  /* 0x000000ff3b3b7207 */ /* 0x000fe40000000000 */
[----:B------:R-:W-:Y:S01]  /*b570*/  SEL R22, R22, RZ, P1 ;  /* 0x000000ff16167207 */ /* 0x000fe20000800000 */
[----:B------:R-:W-:Y:S06]  /*b580*/  BRA.U UP0, `(.L_x_168) ;  /* 0xffffffa500307547 */ /* 0x000fec000b83ffff */
[----:B------:R-:W-:-:S13]  /*b590*/  R2UR UR4, R56 ;  /* 0x00000000380472ca */ /* 0x000fda00000e0000 */
[----:B------:R-:W-:-:S09]  /*b5a0*/  UISETP.NE.AND UP0, UPT, UR4, URZ, UPT ;  /* 0x000000ff0400728c */ /* 0x000fd2000bf05270 */
[----:B------:R-:W-:Y:S05]  /*b5b0*/  BRA.U !UP0, `(.L_x_169) ;  /* 0x0000000108487547 */ /* 0x000fea000b800000 */
[----:B------:R-:W2:Y:S02]  /*b5c0*/  LDCU.64 UR4, c[0x0][0x890] ;  /* 0x00011200ff0477ac */ /* 0x000ea40008000a00 */
[----:B--2---:R-:W-:-:S04]  /*b5d0*/  UISETP.NE.U32.AND UP0, UPT, UR4, URZ, UPT ;  /* 0x000000ff0400728c */ /* 0x004fc8000bf05070 */
[----:B------:R-:W-:-:S09]  /*b5e0*/  UISETP.NE.AND.EX UP0, UPT, UR5, URZ, UPT, UP0 ;  /* 0x000000ff0500728c */ /* 0x000fd2000bf05300 */
[----:B------:R-:W-:Y:S05]  /*b5f0*/  BRA.U UP0, `(.L_x_170) ;  /* 0x00000001000c7547 */ /* 0x000fea000b800000 */
[----:B------:R-:W-:-:S13]  /*b600*/  FSETP.NEU.AND P0, PT, R27, RZ, PT ;  /* 0x000000ff1b00720b */ /* 0x000fda0003f0d000 */
[----:B------:R-:W-:Y:S05]  /*b610*/  @!P0 EXIT ;  /* 0x000000000000894d */ /* 0x000fea0003800000 */
[----:B------:R-:W-:Y:S05]  /*b620*/  BRA `(.L_x_169) ;  /* 0x00000000002c7947 */ /* 0x000fea0003800000 */
.L_x_170:
[----:B------:R-:W-:Y:S01]  /*b630*/  ISETP.NE.AND P0, PT, R58, RZ, PT ;  /* 0x000000ff3a00720c */ /* 0x000fe20003f05270 */
[----:B------:R-:W-:-:S12]  /*b640*/  BSSY.RECONVERGENT B0, `(.L_x_169) ;  /* 0x0000009000007945 */ /* 0x000fd80003800200 */
[----:B------:R-:W-:Y:S05]  /*b650*/  @P0 BRA `(.L_x_171) ;  /* 0x0000000000140947 */ /* 0x000fea0003800000 */
[----:B------:R-:W2:Y:S02]  /*b660*/  LDCU.64 UR4, c[0x0][0x888] ;  /* 0x00011100ff0477ac */ /* 0x000ea40008000a00 */
[----:B--2---:R-:W-:-:S04]  /*b670*/  ISETP.NE.U32.AND P0, PT, RZ, UR4, PT ;  /* 0x00000004ff007c0c */ /* 0x004fc8000bf05070 */
[----:B------:R-:W-:-:S13]  /*b680*/  ISETP.NE.AND.EX P0, PT, RZ, UR5, PT, P0 ;  /* 0x00000005ff007c0c */ /* 0x000fda000bf05300 */
[----:B------:R-:W-:Y:S05]  /*b690*/  @!P0 EXIT ;  /* 0x000000000000894d */ /* 0x000fea0003800000 */
[----:B------:R-:W-:Y:S05]  /*b6a0*/  BRA `(.L_x_172) ;  /* 0x0000000000087947 */ /* 0x000fea0003800000 */
.L_x_171:
[----:B------:R-:W-:-:S13]  /*b6b0*/  FSETP.NEU.AND P0, PT, R27, RZ, PT ;  /* 0x000000ff1b00720b */ /* 0x000fda0003f0d000 */
[----:B------:R-:W-:Y:S05]  /*b6c0*/  @!P0 EXIT ;  /* 0x000000000000894d */ /* 0x000fea0003800000 */
.L_x_172:
[----:B------:R-:W-:Y:S05]  /*b6d0*/  BSYNC.RECONVERGENT B0 ;  /* 0x0000000000007941 */ /* 0x000fea0003800200 */
.L_x_169:
[----:B------:R-:W-:Y:S01]  /*b6e0*/  ULEA UR4, UR47, UR43, 0x3 ;  /* 0x0000002b2f047291 */ /* 0x000fe2000f8e18ff */
[----:B------:R-:W-:-:S04]  /*b6f0*/  DEPBAR.LE SB0, 0x0 ;  /* 0x000080000000791a */ /* 0x000fc80000000000 */
[----:B------:R-:W-:-:S04]  /*b700*/  UIADD3 UR4, UPT, UPT, UR4, 0x50, URZ ;  /* 0x0000005004047890 */ /* 0x000fc8000fffe0ff */
[----:B------:R-:W-:-:S09]  /*b710*/  UPRMT UR4, UR52, 0x654, UR4 ;  /* 0x0000065434047896 */ /* 0x000fd20008000004 */
[----:B------:R-:W-:Y:S01]  /*b720*/  SYNCS.ARRIVE.TRANS64.RED.A1T0 RZ, [UR4], RZ ;  /* 0x000000ffffff79a7 */ /* 0x000fe20008100404 */
[----:B------:R-:W-:Y:S05]  /*b730*/  EXIT ;  /* 0x000000000000794d */ /* 0x000fea0003800000 */
.L_x_24:
[----:B--2---:R2:W3:Y:S02]  /*b740*/  SYNCS.PHASECHK.TRANS64.TRYWAIT P0, [R0+URZ+0xf0], R2 ;  /* 0x0000f002000075a7 */ /* 0x0044e400080011ff */
[----:B---3--:R-:W-:Y:S05]  /*b750*/  @!P0 NANOSLEEP.SYNCS 0x989680 ;  /* 0x009896800000895d */ /* 0x008fea0003900000 */
[----:B------:R-:W3:Y:S02]  /*b760*/  @!P0 SYNCS.PHASECHK.TRANS64 P0, [R0+URZ+0xf0], R2 ;  /* 0x0000f002000085a7 */ /* 0x000ee400080010ff */
[----:B---3--:R-:W-:Y:S05]  /*b770*/  @!P0 BRA `(.L_x_24) ;  /* 0xfffffffc00f08947 */ /* 0x008fea000383ffff */
[----:B------:R-:W-:Y:S05]  /*b780*/  BRA `(.L_x_173) ;  /* 0xffffff6000487947 */ /* 0x000fea000383ffff */
.L_x_27:
[----:B-1----:R-:W-:-:S07]  /*b790*/  MOV R0, UR33 ;  /* 0x0000002100007c02 */ /* 0x002fce0008000f00 */
.L_x_174:
[----:B-1----:R1:W2:Y:S02]  /*b7a0*/  SYNCS.PHASECHK.TRANS64.TRYWAIT P0, [R0+URZ+0x18], R3 ;  /* 0x00001803000075a7 */ /* 0x0022a400080011ff */
[----:B--2---:R-:W-:Y:S05]  /*b7b0*/  @!P0 NANOSLEEP.SYNCS 0x989680 ;  /* 0x009896800000895d */ /* 0x004fea0003900000 */
[----:B------:R-:W2:Y:S02]  /*b7c0*/  @!P0 SYNCS.PHASECHK.TRANS64 P0, [R0+URZ+0x18], R3 ;  /* 0x00001803000085a7 */ /* 0x000ea400080010ff */
[----:B--2---:R-:W-:Y:S05]  /*b7d0*/  @!P0 BRA `(.L_x_174) ;  /* 0xfffffffc00f08947 */ /* 0x004fea000383ffff */
[----:B------:R-:W-:Y:S05]  /*b7e0*/  BRA `(.L_x_26) ;  /* 0xffffff6000907947 */ /* 0x000fea000383ffff */
.L_x_34:
[----:B-1----:R-:W-:-:S07]  /*b7f0*/  MOV R0, UR33 ;  /* 0x0000002100007c02 */ /* 0x002fce0008000f00 */
.L_x_175:
[----:B-1----:R1:W2:Y:S02]  /*b800*/  SYNCS.PHASECHK.TRANS64.TRYWAIT P0, [R0+URZ+0x18], R3 ;  /* 0x00001803000075a7 */ /* 0x0022a400080011ff */
[----:B--2---:R-:W-:Y:S05]  /*b810*/  @!P0 NANOSLEEP.SYNCS 0x989680 ;  /* 0x009896800000895d */ /* 0x004fea0003900000 */
[----:B------:R-:W2:Y:S02]  /*b820*/  @!P0 SYNCS.PHASECHK.TRANS64 P0, [R0+URZ+0x18], R3 ;  /* 0x00001803000085a7 */ /* 0x000ea400080010ff */
[----:B--2---:R-:W-:Y:S05]  /*b830*/  @!P0 BRA `(.L_x_175) ;  /* 0xfffffffc00f08947 */ /* 0x004fea000383ffff */
[----:B------:R-:W-:Y:S05]  /*b840*/  BRA `(.L_x_33) ;  /* 0xffffff6400847947 */ /* 0x000fea000383ffff */
.L_x_39:
[----:B-1----:R1:W2:Y:S02]  /*b850*/  SYNCS.PHASECHK.TRANS64.TRYWAIT P0, [R3+URZ+0x80], R0 ;  /* 0x00008000030075a7 */ /* 0x0022a400080011ff */
[----:B--2---:R-:W-:Y:S05]  /*b860*/  @!P0 NANOSLEEP.SYNCS 0x989680 ;  /* 0x009896800000895d */ /* 0x004fea0003900000 */
[----:B------:R-:W2:Y:S02]  /*b870*/  @!P0 SYNCS.PHASECHK.TRANS64 P0, [R3+URZ+0x80], R0 ;  /* 0x00008000030085a7 */ /* 0x000ea400080010ff */
[----:B--2---:R-:W-:Y:S05]  /*b880*/  @!P0 BRA `(.L_x_39) ;  /* 0xfffffffc00f08947 */ /* 0x004fea000383ffff */
[----:B------:R-:W-:Y:S05]  /*b890*/  BRA `(.L_x_176) ;  /* 0xffffff6800587947 */ /* 0x000fea000383ffff */
.L_x_43:
[----:B------:R-:W-:-:S07]  /*b8a0*/  MOV R0, UR4 ;  /* 0x0000000400007c02 */ /* 0x000fce0008000f00 */
.L_x_177:
[----:B-1----:R1:W2:Y:S02]  /*b8b0*/  SYNCS.PHASECHK.TRANS64.TRYWAIT P0, [R0+URZ], R2 ;  /* 0x00000002000075a7 */ /* 0x0022a400080011ff */
[----:B--2---:R-:W-:Y:S05]  /*b8c0*/  @!P0 NANOSLEEP.SYNCS 0x989680 ;  /* 0x009896800000895d */ /* 0x004fea0003900000 */
[----:B------:R-:W2:Y:S02]  /*b8d0*/  @!P0 SYNCS.PHASECHK.TRANS64 P0, [R0+URZ], R2 ;  /* 0x00000002000085a7 */ /* 0x000ea400080010ff */
[----:B--2---:R-:W-:Y:S05]  /*b8e0*/  @!P0 BRA `(.L_x_177) ;  /* 0xfffffffc00f08947 */ /* 0x004fea000383ffff */
[----:B------:R-:W-:Y:S05]  /*b8f0*/  BRA `(.L_x_178) ;  /* 0xffffff7000047947 */ /* 0x000fea000383ffff */
.L_x_44:
[----:B------:R-:W-:-:S07]  /*b900*/  MOV R0, UR5 ;  /* 0x0000000500007c02 */ /* 0x000fce0008000f00 */
.L_x_179:
[----:B-1----:R1:W2:Y:S02]  /*b910*/  SYNCS.PHASECHK.TRANS64.TRYWAIT P0, [R0+URZ], R2 ;  /* 0x00000002000075a7 */ /* 0x0022a400080011ff */
[----:B--2---:R-:W-:Y:S05]  /*b920*/  @!P0 NANOSLEEP.SYNCS 0x989680 ;  /* 0x009896800000895d */ /* 0x004fea0003900000 */
[----:B------:R-:W2:Y:S02]  /*b930*/  @!P0 SYNCS.PHASECHK.TRANS64 P0, [R0+URZ], R2 ;  /* 0x00000002000085a7 */ /* 0x000ea400080010ff */
[----:B--2---:R-:W-:Y:S05]  /*b940*/  @!P0 BRA `(.L_x_179) ;  /* 0xfffffffc00f08947 */ /* 0x004fea000383ffff */
[----:B------:R-:W-:Y:S05]  /*b950*/  BRA `(.L_x_180) ;  /* 0xffffff7000107947 */ /* 0x000fea000383ffff */
.L_x_47:
[----:B-1----:R1:W2:Y:S02]  /*b960*/  SYNCS.PHASECHK.TRANS64.TRYWAIT P0, [R2+URZ+0xe0], R4 ;  /* 0x0000e004020075a7 */ /* 0x0022a400080011ff */
[----:B--2---:R-:W-:Y:S05]  /*b970*/  @!P0 NANOSLEEP.SYNCS 0x989680 ;  /* 0x009896800000895d */ /* 0x004fea0003900000 */
[----:B------:R-:W2:Y:S02]  /*b980*/  @!P0 SYNCS.PHASECHK.TRANS64 P0, [R2+URZ+0xe0], R4 ;  /* 0x0000e004020085a7 */ /* 0x000ea400080010ff */
[----:B--2---:R-:W-:Y:S05]  /*b990*/  @!P0 BRA `(.L_x_47) ;  /* 0xfffffffc00f08947 */ /* 0x004fea000383ffff */
[----:B------:R-:W-:Y:S05]  /*b9a0*/  BRA `(.L_x_181) ;  /* 0xffffff70006c7947 */ /* 0x000fea000383ffff */
.L_x_48:
[----:B------:R-:W-:-:S07]  /*b9b0*/  MOV R2, UR4 ;  /* 0x0000000400027c02 */ /* 0x000fce0008000f00 */
.L_x_182:
[----:B-1----:R1:W2:Y:S02]  /*b9c0*/  SYNCS.PHASECHK.TRANS64.TRYWAIT P0, [R2+URZ+0x90], R5 ;  /* 0x00009005020075a7 */ /* 0x0022a400080011ff */
[----:B--2---:R-:W-:Y:S05]  /*b9d0*/  @!P0 NANOSLEEP.SYNCS 0x989680 ;  /* 0x009896800000895d */ /* 0x004fea0003900000 */
[----:B------:R-:W2:Y:S02]  /*b9e0*/  @!P0 SYNCS.PHASECHK.TRANS64 P0, [R2+URZ+0x90], R5 ;  /* 0x00009005020085a7 */ /* 0x000ea400080010ff */
[----:B--2---:R-:W-:Y:S05]  /*b9f0*/  @!P0 BRA `(.L_x_182) ;  /* 0xfffffffc00f08947 */ /* 0x004fea000383ffff */
[----:B------:R-:W-:Y:S05]  /*ba00*/  BRA `(.L_x_183) ;  /* 0xffffff70007c7947 */ /* 0x000fea000383ffff */
.L_x_49:
[----:B-1----:R1:W2:Y:S02]  /*ba10*/  SYNCS.PHASECHK.TRANS64.TRYWAIT P1, [R2+URZ+0x80], R4 ;  /* 0x00008004020075a7 */ /* 0x0022a400080211ff */
[----:B--2---:R-:W-:Y:S05]  /*ba20*/  @!P1 NANOSLEEP.SYNCS 0x989680 ;  /* 0x009896800000995d */ /* 0x004fea0003900000 */
[----:B------:R-:W2:Y:S02]  /*ba30*/  @!P1 SYNCS.PHASECHK.TRANS64 P1, [R2+URZ+0x80], R4 ;  /* 0x00008004020095a7 */ /* 0x000ea400080210ff */
[----:B--2---:R-:W-:Y:S05]  /*ba40*/  @!P1 BRA `(.L_x_49) ;  /* 0xfffffffc00f09947 */ /* 0x004fea000383ffff */
[----:B------:R-:W-:Y:S05]  /*ba50*/  BRA `(.L_x_184) ;  /* 0xffffff7000ac7947 */ /* 0x000fea000383ffff */
.L_x_52:
[----:B------:R-:W-:-:S07]  /*ba60*/  MOV R0, UR4 ;  /* 0x0000000400007c02 */ /* 0x000fce0008000f00 */
.L_x_185:
[----:B-1----:R1:W2:Y:S02]  /*ba70*/  SYNCS.PHASECHK.TRANS64.TRYWAIT P0, [R0+URZ+0x90], R2 ;  /* 0x00009002000075a7 */ /* 0x0022a400080011ff */
[----:B--2---:R-:W-:Y:S05]  /*ba80*/  @!P0 NANOSLEEP.SYNCS 0x989680 ;  /* 0x009896800000895d */ /* 0x004fea0003900000 */
[----:B------:R-:W2:Y:S02]  /*ba90*/  @!P0 SYNCS.PHASECHK.TRANS64 P0, [R0+URZ+0x90], R2 ;  /* 0x00009002000085a7 */ /* 0x000ea400080010ff */
[----:B--2---:R-:W-:Y:S05]  /*baa0*/  @!P0 BRA `(.L_x_185) ;  /* 0xfffffffc00f08947 */ /* 0x004fea000383ffff */
[----:B------:R-:W-:Y:S05]  /*bab0*/  BRA `(.L_x_51) ;  /* 0xffffff7400007947 */ /* 0x000fea000383ffff */
.L_x_59:
[----:B-1----:R1:W2:Y:S02]  /*bac0*/  SYNCS.PHASECHK.TRANS64.TRYWAIT P1, [R0+URZ+0x80], R2 ;  /* 0x00008002000075a7 */ /* 0x0022a400080211ff */
[----:B--2---:R-:W-:Y:S05]  /*bad0*/  @!P1 NANOSLEEP.SYNCS 0x989680 ;  /* 0x009896800000995d */ /* 0x004fea0003900000 */
[----:B------:R-:W2:Y:S02]  /*bae0*/  @!P1 SYNCS.PHASECHK.TRANS64 P1, [R0+URZ+0x80], R2 ;  /* 0x00008002000095a7 */ /* 0x000ea400080210ff */
[----:B--2---:R-:W-:Y:S05]  /*baf0*/  @!P1 BRA `(.L_x_59) ;  /* 0xfffffffc00f09947 */ /* 0x004fea000383ffff */
[----:B------:R-:W-:Y:S05]  /*bb00*/  BRA `(.L_x_186) ;  /* 0xffffff7800947947 */ /* 0x000fea000383ffff */
.L_x_60:
[----:B------:R-:W-:-:S07]  /*bb10*/  MOV R2, UR45 ;  /* 0x0000002d00027c02 */ /* 0x000fce0008000f00 */
.L_x_187:
[----:B-1----:R1:W2:Y:S02]  /*bb20*/  SYNCS.PHASECHK.TRANS64.TRYWAIT P0, [R2+URZ+0xc0], R0 ;  /* 0x0000c000020075a7 */ /* 0x0022a400080011ff */
[----:B--2---:R-:W-:Y:S05]  /*bb30*/  @!P0 NANOSLEEP.SYNCS 0x989680 ;  /* 0x009896800000895d */ /* 0x004fea0003900000 */
[----:B------:R-:W2:Y:S02]  /*bb40*/  @!P0 SYNCS.PHASECHK.TRANS64 P0, [R2+URZ+0xc0], R0 ;  /* 0x0000c000020085a7 */ /* 0x000ea400080010ff */
[----:B--2---:R-:W-:Y:S05]  /*bb50*/  @!P0 BRA `(.L_x_187) ;  /* 0xfffffffc00f08947 */ /* 0x004fea000383ffff */
[----:B------:R-:W-:Y:S05]  /*bb60*/  BRA `(.L_x_188) ;  /* 0xffffff7800cc7947 */ /* 0x000fea000383ffff */
.L_x_63:
[----:B------:R-:W-:Y:S07]  /*bb70*/  MOV R0, UR7 ;  /* 0x0000000700007c02 */ /* 0x000fee0008000f00 */
.L_x_189:
[----:B-1----:R1:W2:Y:S02]  /*bb80*/  SYNCS.PHASECHK.TRANS64.TRYWAIT P0, [R0+URZ], R2 ;  /* 0x00000002000075a7 */ /* 0x0022a400080011ff */
[----:B--2---:R-:W-:Y:S05]  /*bb90*/  @!P0 NANOSLEEP.SYNCS 0x989680 ;  /* 0x009896800000895d */ /* 0x004fea0003900000 */
[----:B------:R-:W2:Y:S02]  /*bba0*/  @!P0 SYNCS.PHASECHK.TRANS64 P0, [R0+URZ], R2 ;  /* 0x00000002000085a7 */ /* 0x000ea400080010ff */
[----:B--2---:R-:W-:Y:S05]  /*bbb0*/  @!P0 BRA `(.L_x_189) ;  /* 0xfffffffc00f08947 */ /* 0x004fea000383ffff */
[----:B------:R-:W-:Y:S05]  /*bbc0*/  BRA `(.L_x_62) ;  /* 0xffffff7800e87947 */ /* 0x000fea000383ffff */
.L_x_66:
[----:B------:R-:W-:-:S07]  /*bbd0*/  MOV R0, UR4 ;  /* 0x0000000400007c02 */ /* 0x000fce0008000f00 */
.L_x_190:
[----:B--2---:R2:W4:Y:S02]  /*bbe0*/  SYNCS.PHASECHK.TRANS64.TRYWAIT P0, [R0+URZ], R2 ;  /* 0x00000002000075a7 */ /* 0x00452400080011ff */
[----:B----4-:R-:W-:Y:S05]  /*bbf0*/  @!P0 NANOSLEEP.SYNCS 0x989680 ;  /* 0x009896800000895d */ /* 0x010fea0003900000 */
[----:B------:R-:W4:Y:S02]  /*bc00*/  @!P0 SYNCS.PHASECHK.TRANS64 P0, [R0+URZ], R2 ;  /* 0x00000002000085a7 */ /* 0x000f2400080010ff */
[----:B----4-:R-:W-:Y:S05]  /*bc10*/  @!P0 BRA `(.L_x_190) ;  /* 0xfffffffc00f08947 */ /* 0x010fea000383ffff */
[----:B------:R-:W-:Y:S05]  /*bc20*/  BRA `(.L_x_191) ;  /* 0xffffff8000147947 */ /* 0x000fea000383ffff */
.L_x_67:
[----:B------:R-:W-:-:S07]  /*bc30*/  MOV R0, UR5 ;  /* 0x0000000500007c02 */ /* 0x000fce0008000f00 */
.L_x_192:
[----:B-1----:R1:W2:Y:S02]  /*bc40*/  SYNCS.PHASECHK.TRANS64.TRYWAIT P0, [R0+URZ], R3 ;  /* 0x00000003000075a7 */ /* 0x0022a400080011ff */
[----:B--2---:R-:W-:Y:S05]  /*bc50*/  @!P0 NANOSLEEP.SYNCS 0x989680 ;  /* 0x009896800000895d */ /* 0x004fea0003900000 */
[----:B------:R-:W2:Y:S02]  /*bc60*/  @!P0 SYNCS.PHASECHK.TRANS64 P0, [R0+URZ], R3 ;  /* 0x00000003000085a7 */ /* 0x000ea400080010ff */
[----:B--2---:R-:W-:Y:S05]  /*bc70*/  @!P0 BRA `(.L_x_192) ;  /* 0xfffffffc00f08947 */ /* 0x004fea000383ffff */
[----:B------:R-:W-:Y:S05]  /*bc80*/  BRA `(.L_x_193) ;  /* 0xffffff8000207947 */ /* 0x000fea000383ffff */
.L_x_68:
[----:B------:R-:W-:-:S07]  /*bc90*/  MOV R0, UR5 ;  /* 0x0000000500007c02 */ /* 0x000fce0008000f00 */
.L_x_194:
[----:B-1----:R1:W2:Y:S02]  /*bca0*/  SYNCS.PHASECHK.TRANS64.TRYWAIT P0, [R0+URZ], R3 ;  /* 0x00000003000075a7 */ /* 0x0022a400080011ff */
[----:B--2---:R-:W-:Y:S05]  /*bcb0*/  @!P0 NANOSLEEP.SYNCS 0x989680 ;  /* 0x009896800000895d */ /* 0x004fea0003900000 */
[----:B------:R-:W2:Y:S02]  /*bcc0*/  @!P0 SYNCS.PHASECHK.TRANS64 P0, [R0+URZ], R3 ;  /* 0x00000003000085a7 */ /* 0x000ea400080010ff */
[----:B--2---:R-:W-:Y:S05]  /*bcd0*/  @!P0 BRA `(.L_x_194) ;  /* 0xfffffffc00f08947 */ /* 0x004fea000383ffff */
[----:B------:R-:W-:Y:S05]  /*bce0*/  BRA `(.L_x_195) ;  /* 0xffffff80002c7947 */ /* 0x000fea000383ffff */
.L_x_69:
[----:B-1----:R-:W-:-:S07]  /*bcf0*/  MOV R0, UR4 ;  /* 0x0000000400007c02 */ /* 0x002fce0008000f00 */
.L_x_196:
[----:B-1----:R1:W2:Y:S02]  /*bd00*/  SYNCS.PHASECHK.TRANS64.TRYWAIT P0, [R0+URZ], R2 ;  /* 0x00000002000075a7 */ /* 0x0022a400080011ff */
[----:B--2---:R-:W-:Y:S05]  /*bd10*/  @!P0 NANOSLEEP.SYNCS 0x989680 ;  /* 0x009896800000895d */ /* 0x004fea0003900000 */
[----:B------:R-:W2:Y:S02]  /*bd20*/  @!P0 SYNCS.PHASECHK.TRANS64 P0, [R0+URZ], R2 ;  /* 0x00000002000085a7 */ /* 0x000ea400080010ff */
[----:B--2---:R-:W-:Y:S05]  /*bd30*/  @!P0 BRA `(.L_x_196) ;  /* 0xfffffffc00f08947 */ /* 0x004fea000383ffff */
[----:B------:R-:W-:Y:S05]  /*bd40*/  BRA `(.L_x_197) ;  /* 0xffffff8000387947 */ /* 0x000fea000383ffff */
.L_x_74:
[----:B--2---:R2:W3:Y:S02]  /*bd50*/  SYNCS.PHASECHK.TRANS64.TRYWAIT P0, [R12+URZ+0x80], R0 ;  /* 0x000080000c0075a7 */ /* 0x0044e400080011ff */
[----:B---3--:R-:W-:Y:S05]  /*bd60*/  @!P0 NANOSLEEP.SYNCS 0x989680 ;  /* 0x009896800000895d */ /* 0x008fea0003900000 */
[----:B------:R-:W3:Y:S02]  /*bd70*/  @!P0 SYNCS.PHASECHK.TRANS64 P0, [R12+URZ+0x80], R0 ;  /* 0x000080000c0085a7 */ /* 0x000ee400080010ff */
[----:B---3--:R-:W-:Y:S05]  /*bd80*/  @!P0 BRA `(.L_x_74) ;  /* 0xfffffffc00f08947 */ /* 0x008fea000383ffff */
[----:B------:R-:W-:Y:S05]  /*bd90*/  BRA `(.L_x_198) ;  /* 0xffffff8400507947 */ /* 0x000fea000383ffff */
.L_x_77:
[----:B-1----:R-:W-:Y:S07]  /*bda0*/  MOV R0, UR21 ;  /* 0x0000001500007c02 */ /* 0x002fee0008000f00 */
.L_x_199:
[----:B-1----:R1:W2:Y:S02]  /*bdb0*/  SYNCS.PHASECHK.TRANS64.TRYWAIT P2, [R0+URZ+0x78], R6 ;  /* 0x00007806000075a7 */ /* 0x0022a400080411ff */
[----:B--2---:R-:W-:Y:S05]  /*bdc0*/  @!P2 NANOSLEEP.SYNCS 0x989680 ;  /* 0x009896800000a95d */ /* 0x004fea0003900000 */
[----:B------:R-:W2:Y:S02]  /*bdd0*/  @!P2 SYNCS.PHASECHK.TRANS64 P2, [R0+URZ+0x78], R6 ;  /* 0x000078060000a5a7 */ /* 0x000ea400080410ff */
[----:B--2---:R-:W-:Y:S05]  /*bde0*/  @!P2 BRA `(.L_x_199) ;  /* 0xfffffffc00f0a947 */ /* 0x004fea000383ffff */
[----:B------:R-:W-:Y:S05]  /*bdf0*/  BRA `(.L_x_76) ;  /* 0xffffff8800bc7947 */ /* 0x000fea000383ffff */
.L_x_80:
[----:B------:R-:W-:Y:S07]  /*be00*/  MOV R0, UR21 ;  /* 0x0000001500007c02 */ /* 0x000fee0008000f00 */
.L_x_200:
[----:B-1----:R1:W2:Y:S02]  /*be10*/  SYNCS.PHASECHK.TRANS64.TRYWAIT P0, [R0+URZ+0x50], R10 ;  /* 0x0000500a000075a7 */ /* 0x0022a400080011ff */
[----:B--2---:R-:W-:Y:S05]  /*be20*/  @!P0 NANOSLEEP.SYNCS 0x989680 ;  /* 0x009896800000895d */ /* 0x004fea0003900000 */
[----:B------:R-:W2:Y:S02]  /*be30*/  @!P0 SYNCS.PHASECHK.TRANS64 P0, [R0+URZ+0x50], R10 ;  /* 0x0000500a000085a7 */ /* 0x000ea400080010ff */
[----:B--2---:R-:W-:Y:S05]  /*be40*/  @!P0 BRA `(.L_x_200) ;  /* 0xfffffffc00f08947 */ /* 0x004fea000383ffff */
[----:B------:R-:W-:Y:S05]  /*be50*/  BRA `(.L_x_201) ;  /* 0xffffff8c00187947 */ /* 0x000fea000383ffff */
.L_x_81:
[----:B------:R-:W-:Y:S07]  /*be60*/  MOV R0, UR21 ;  /* 0x0000001500007c02 */ /* 0x000fee0008000f00 */
.L_x_202:
[----:B-1----:R1:W2:Y:S02]  /*be70*/  SYNCS.PHASECHK.TRANS64.TRYWAIT P0, [R0+URZ+0x58], R10 ;  /* 0x0000580a000075a7 */ /* 0x0022a400080011ff */
[----:B--2---:R-:W-:Y:S05]  /*be80*/  @!P0 NANOSLEEP.SYNCS 0x989680 ;  /* 0x009896800000895d */ /* 0x004fea0003900000 */
[----:B------:R-:W2:Y:S02]  /*be90*/  @!P0 SYNCS.PHASECHK.TRANS64 P0, [R0+URZ+0x58], R10 ;  /* 0x0000580a000085a7 */ /* 0x000ea400080010ff */
[----:B--2---:R-:W-:Y:S05]  /*bea0*/  @!P0 BRA `(.L_x_202) ;  /* 0xfffffffc00f08947 */ /* 0x004fea000383ffff */
[----:B------:R-:W-:Y:S05]  /*beb0*/  BRA `(.L_x_203) ;  /* 0xffffff8c00547947 */ /* 0x000fea000383ffff */
.L_x_82:
[----:B------:R-:W-:Y:S07]  /*bec0*/  MOV R0, UR21 ;  /* 0x0000001500007c02 */ /* 0x000fee0008000f00 */
.L_x_204:
[----:B-1----:R1:W2:Y:S02]  /*bed0*/  SYNCS.PHASECHK.TRANS64.TRYWAIT P0, [R0+URZ+0x60], R10 ;  /* 0x0000600a000075a7 */ /* 0x0022a400080011ff */
[----:B--2---:R-:W-:Y:S05]  /*bee0*/  @!P0 NANOSLEEP.SYNCS 0x989680 ;  /* 0x009896800000895d */ /* 0x004fea0003900000 */
[----:B------:R-:W2:Y:S02]  /*bef0*/  @!P0 SYNCS.PHASECHK.TRANS64 P0, [R0+URZ+0x60], R10 ;  /* 0x0000600a000085a7 */ /* 0x000ea400080010ff */
[----:B--2---:R-:W-:Y:S05]  /*bf00*/  @!P0 BRA `(.L_x_204) ;  /* 0xfffffffc00f08947 */ /* 0x004fea000383ffff */
[----:B------:R-:W-:Y:S05]  /*bf10*/  BRA `(.L_x_205) ;  /* 0xffffff8c00947947 */ /* 0x000fea000383ffff */
.L_x_83:
[----:B------:R-:W-:Y:S07]  /*bf20*/  MOV R0, UR21 ;  /* 0x0000001500007c02 */ /* 0x000fee0008000f00 */
.L_x_206:
[----:B-1----:R1:W2:Y:S02]  /*bf30*/  SYNCS.PHASECHK.TRANS64.TRYWAIT P0, [R0+URZ+0x68], R10 ;  /* 0x0000680a000075a7 */ /* 0x0022a400080011ff */
[----:B--2---:R-:W-:Y:S05]  /*bf40*/  @!P0 NANOSLEEP.SYNCS 0x989680 ;  /* 0x009896800000895d */ /* 0x004fea0003900000 */
[----:B------:R-:W2:Y:S02]  /*bf50*/  @!P0 SYNCS.PHASECHK.TRANS64 P0, [R0+URZ+0x68], R10 ;  /* 0x0000680a000085a7 */ /* 0x000ea400080010ff */
[----:B--2---:R-:W-:Y:S05]  /*bf60*/  @!P0 BRA `(.L_x_206) ;  /* 0xfffffffc00f08947 */ /* 0x004fea000383ffff */
[----:B------:R-:W-:Y:S05]  /*bf70*/  BRA `(.L_x_207) ;  /* 0xffffff8c00d87947 */ /* 0x000fea000383ffff */
.L_x_84:
[----:B------:R-:W-:Y:S07]  /*bf80*/  MOV R0, UR21 ;  /* 0x0000001500007c02 */ /* 0x000fee0008000f00 */
.L_x_208:
[----:B-1----:R1:W2:Y:S02]  /*bf90*/  SYNCS.PHASECHK.TRANS64.TRYWAIT P0, [R0+URZ+0x50], R9 ;  /* 0x00005009000075a7 */ /* 0x0022a400080011ff */
[----:B--2---:R-:W-:Y:S05]  /*bfa0*/  @!P0 NANOSLEEP.SYNCS 0x989680 ;  /* 0x009896800000895d */ /* 0x004fea0003900000 */
[----:B------:R-:W2:Y:S02]  /*bfb0*/  @!P0 SYNCS.PHASECHK.TRANS64 P0, [R0+URZ+0x50], R9 ;  /* 0x00005009000085a7 */ /* 0x000ea400080010ff */
[----:B--2---:R-:W-:Y:S05]  /*bfc0*/  @!P0 BRA `(.L_x_208) ;  /* 0xfffffffc00f08947 */ /* 0x004fea000383ffff */
[----:B------:R-:W-:Y:S05]  /*bfd0*/  BRA `(.L_x_209) ;  /* 0xffffff9000207947 */ /* 0x000fea000383ffff */
.L_x_85:
[----:B------:R-:W-:Y:S07]  /*bfe0*/  MOV R0, UR21 ;  /* 0x0000001500007c02 */ /* 0x000fee0008000f00 */
.L_x_210:
[----:B-1----:R1:W2:Y:S02]  /*bff0*/  SYNCS.PHASECHK.TRANS64.TRYWAIT P0, [R0+URZ+0x58], R9 ;  /* 0x00005809000075a7 */ /* 0x0022a400080011ff */
[----:B--2---:R-:W-:Y:S05]  /*c000*/  @!P0 NANOSLEEP.SYNCS 0x989680 ;  /* 0x009896800000895d */ /* 0x004fea0003900000 */
[----:B------:R-:W2:Y:S02]  /*c010*/  @!P0 SYNCS.PHASECHK.TRANS64 P0, [R0+URZ+0x58], R9 ;  /* 0x00005809000085a7 */ /* 0x000ea400080010ff */
[----:B--2---:R-:W-:Y:S05]  /*c020*/  @!P0 BRA `(.L_x_210) ;  /* 0xfffffffc00f08947 */ /* 0x004fea000383ffff */
[----:B------:R-:W-:Y:S05]  /*c030*/  BRA `(.L_x_211) ;  /* 0xffffff9000687947 */ /* 0x000fea000383ffff */
.L_x_86:
[----:B------:R-:W-:Y:S07]  /*c040*/  MOV R0, UR21 ;  /* 0x0000001500007c02 */ /* 0x000fee0008000f00 */
.L_x_212:
[----:B-1----:R1:W2:Y:S02]  /*c050*/  SYNCS.PHASECHK.TRANS64.TRYWAIT P0, [R0+URZ+0x60], R9 ;  /* 0x00006009000075a7 */ /* 0x0022a400080011ff */
[----:B--2---:R-:W-:Y:S05]  /*c060*/  @!P0 NANOSLEEP.SYNCS 0x989680 ;  /* 0x009896800000895d */ /* 0x004fea0003900000 */
[----:B------:R-:W2:Y:S02]  /*c070*/  @!P0 SYNCS.PHASECHK.TRANS64 P0, [R0+URZ+0x60], R9 ;  /* 0x00006009000085a7 */ /* 0x000ea400080010ff */
[----:B--2---:R-:W-:Y:S05]  /*c080*/  @!P0 BRA `(.L_x_212) ;  /* 0xfffffffc00f08947 */ /* 0x004fea000383ffff */
[----:B------:R-:W-:Y:S05]  /*c090*/  BRA `(.L_x_213) ;  /* 0xffffff9000b07947 */ /* 0x000fea000383ffff */
.L_x_87:
[----:B------:R-:W-:Y:S07]  /*c0a0*/  MOV R0, UR21 ;  /* 0x0000001500007c02 */ /* 0x000fee0008000f00 */
.L_x_214:
[----:B-1----:R1:W2:Y:S02]  /*c0b0*/  SYNCS.PHASECHK.TRANS64.TRYWAIT P0, [R0+URZ+0x68], R9 ;  /* 0x00006809000075a7 */ /* 0x0022a400080011ff */
[----:B--2---:R-:W-:Y:S05]  /*c0c0*/  @!P0 NANOSLEEP.SYNCS 0x989680 ;  /* 0x009896800000895d */ /* 0x004fea0003900000 */
[----:B------:R-:W2:Y:S02]  /*c0d0*/  @!P0 SYNCS.PHASECHK.TRANS64 P0, [R0+URZ+0x68], R9 ;  /* 0x00006809000085a7 */ /* 0x000ea400080010ff */
[----:B--2---:R-:W-:Y:S05]  /*c0e0*/  @!P0 BRA `(.L_x_214) ;  /* 0xfffffffc00f08947 */ /* 0x004fea000383ffff */
[----:B------:R-:W-:Y:S05]  /*c0f0*/  BRA `(.L_x_215) ;  /* 0xffffff9000f47947 */ /* 0x000fea000383ffff */
.L_x_89:
[----:B------:R-:W-:-:S07]  /*c100*/  MOV R0, UR21 ;  /* 0x0000001500007c02 */ /* 0x000fce0008000f00 */
.L_x_216:
[----:B-1----:R1:W3:Y:S02]  /*c110*/  SYNCS.PHASECHK.TRANS64.TRYWAIT P0, [R0+URZ+0x50], R10 ;  /* 0x0000500a000075a7 */ /* 0x0022e400080011ff */
[----:B---3--:R-:W-:Y:S05]  /*c120*/  @!P0 NANOSLEEP.SYNCS 0x989680 ;  /* 0x009896800000895d */ /* 0x008fea0003900000 */
[----:B------:R-:W3:Y:S02]  /*c130*/  @!P0 SYNCS.PHASECHK.TRANS64 P0, [R0+URZ+0x50], R10 ;  /* 0x0000500a000085a7 */ /* 0x000ee400080010ff */
[----:B---3--:R-:W-:Y:S05]  /*c140*/  @!P0 BRA `(.L_x_216) ;  /* 0xfffffffc00f08947 */ /* 0x008fea000383ffff */
[----:B------:R-:W-:Y:S05]  /*c150*/  BRA `(.L_x_217) ;  /* 0xffffff9400647947 */ /* 0x000fea000383ffff */
.L_x_90:
[----:B-1----:R-:W-:-:S07]  /*c160*/  MOV R0, UR21 ;  /* 0x0000001500007c02 */ /* 0x002fce0008000f00 */
.L_x_218:
[----:B-1----:R1:W3:Y:S02]  /*c170*/  SYNCS.PHASECHK.TRANS64.TRYWAIT P0, [R0+URZ+0x58], R10 ;  /* 0x0000580a000075a7 */ /* 0x0022e400080011ff */
[----:B---3--:R-:W-:Y:S05]  /*c180*/  @!P0 NANOSLEEP.SYNCS 0x989680 ;  /* 0x009896800000895d */ /* 0x008fea0003900000 */
[----:B------:R-:W3:Y:S02]  /*c190*/  @!P0 SYNCS.PHASECHK.TRANS64 P0, [R0+URZ+0x58], R10 ;  /* 0x0000580a000085a7 */ /* 0x000ee400080010ff */
[----:B---3--:R-:W-:Y:S05]  /*c1a0*/  @!P0 BRA `(.L_x_218) ;  /* 0xfffffffc00f08947 */ /* 0x008fea000383ffff */
[----:B------:R-:W-:Y:S05]  /*c1b0*/  BRA `(.L_x_219) ;  /* 0xffffff9400547947 */ /* 0x000fea000383ffff */
.L_x_91:
[----:B------:R-:W-:-:S07]  /*c1c0*/  MOV R2, UR21 ;  /* 0x0000001500027c02 */ /* 0x000fce0008000f00 */
.L_x_220:
[----:B-1----:R1:W3:Y:S02]  /*c1d0*/  SYNCS.PHASECHK.TRANS64.TRYWAIT P0, [R2+URZ+0x60], R10 ;  /* 0x0000600a020075a7 */ /* 0x0022e400080011ff */
[----:B---3--:R-:W-:Y:S05]  /*c1e0*/  @!P0 NANOSLEEP.SYNCS 0x989680 ;  /* 0x009896800000895d */ /* 0x008fea0003900000 */
[----:B------:R-:W3:Y:S02]  /*c1f0*/  @!P0 SYNCS.PHASECHK.TRANS64 P0, [R2+URZ+0x60], R10 ;  /* 0x0000600a020085a7 */ /* 0x000ee400080010ff */
[----:B---3--:R-:W-:Y:S05]  /*c200*/  @!P0 BRA `(.L_x_220) ;  /* 0xfffffffc00f08947 */ /* 0x008fea000383ffff */
[----:B------:R-:W-:Y:S05]  /*c210*/  BRA `(.L_x_221) ;  /* 0xffffff9400487947 */ /* 0x000fea000383ffff */
.L_x_93:
[----:B-1----:R1:W2:Y:S02]  /*c220*/  SYNCS.PHASECHK.TRANS64.TRYWAIT P0, [R0+URZ+0x80], R2 ;  /* 0x00008002000075a7 */ /* 0x0022a400080011ff */
[----:B--2---:R-:W-:Y:S05]  /*c230*/  @!P0 NANOSLEEP.SYNCS 0x989680 ;  /* 0x009896800000895d */ /* 0x004fea0003900000 */
[----:B------:R-:W2:Y:S02]  /*c240*/  @!P0 SYNCS.PHASECHK.TRANS64 P0, [R0+URZ+0x80], R2 ;  /* 0x00008002000085a7 */ /* 0x000ea400080010ff */
[----:B--2---:R-:W-:Y:S05]  /*c250*/  @!P0 BRA `(.L_x_93) ;  /* 0xfffffffc00f08947 */ /* 0x004fea000383ffff */
[----:B------:R-:W-:Y:S05]  /*c260*/  BRA `(.L_x_222) ;  /* 0xffffff98000c7947 */ /* 0x000fea000383ffff */
.L_x_104:
[----:B-1----:R-:W-:Y:S04]  /*c270*/  MOV R2, UR43 ;  /* 0x0000002b00027c02 */ /* 0x002fe80008000f00 */
[----:B------:R1:W3:Y:S03]  /*c280*/  SYNCS.PHASECHK.TRANS64.TRYWAIT P1, [R2+URZ+0x30], R3 ;  /* 0x00003003020075a7 */ /* 0x0002e600080211ff */
[----:B---3--:R-:W-:Y:S05]  /*c290*/  @!P1 NANOSLEEP.SYNCS 0x989680 ;  /* 0x009896800000995d */ /* 0x008fea0003900000 */
[----:B------:R-:W3:Y:S02]  /*c2a0*/  @!P1 SYNCS.PHASECHK.TRANS64 P1, [R2+URZ+0x30], R3 ;  /* 0x00003003020095a7 */ /* 0x000ee400080210ff */
[----:B---3--:R-:W-:Y:S05]  /*c2b0*/  @!P1 BRA `(.L_x_104) ;  /* 0xfffffffc00ec9947 */ /* 0x008fea000383ffff */
[----:B------:R-:W-:Y:S05]  /*c2c0*/  BRA `(.L_x_103) ;  /* 0xffffffa400807947 */ /* 0x000fea000383ffff */
.L_x_106:
[----:B-1----:R1:W4:Y:S02]  /*c2d0*/  SYNCS.PHASECHK.TRANS64.TRYWAIT P0, [R26+URZ+0xa0], R0 ;  /* 0x0000a0001a0075a7 */ /* 0x00232400080011ff */
[----:B----4-:R-:W-:Y:S05]  /*c2e0*/  @!P0 NANOSLEEP.SYNCS 0x989680 ;  /* 0x009896800000895d */ /* 0x010fea0003900000 */
[----:B------:R-:W4:Y:S02]  /*c2f0*/  @!P0 SYNCS.PHASECHK.TRANS64 P0, [R26+URZ+0xa0], R0 ;  /* 0x0000a0001a0085a7 */ /* 0x000f2400080010ff */
[----:B----4-:R-:W-:Y:S05]  /*c300*/  @!P0 BRA `(.L_x_106) ;  /* 0xfffffffc00f08947 */ /* 0x010fea000383ffff */
[----:B------:R-:W-:Y:S05]  /*c310*/  BRA `(.L_x_105) ;  /* 0xffffffa400a87947 */ /* 0x000fea000383ffff */
.L_x_115:
[----:B-1----:R1:W2:Y:S02]  /*c320*/  SYNCS.PHASECHK.TRANS64.TRYWAIT P0, [R2+URZ+0x30], R0 ;  /* 0x00003000020075a7 */ /* 0x0022a400080011ff */
[----:B--2---:R-:W-:Y:S05]  /*c330*/  @!P0 NANOSLEEP.SYNCS 0x989680 ;  /* 0x009896800000895d */ /* 0x004fea0003900000 */
[----:B------:R-:W2:Y:S02]  /*c340*/  @!P0 SYNCS.PHASECHK.TRANS64 P0, [R2+URZ+0x30], R0 ;  /* 0x00003000020085a7 */ /* 0x000ea400080010ff */
[----:B--2---:R-:W-:Y:S05]  /*c350*/  @!P0 BRA `(.L_x_115) ;  /* 0xfffffffc00f08947 */ /* 0x004fea000383ffff */
[----:B------:R-:W-:Y:S05]  /*c360*/  BRA `(.L_x_114) ;  /* 0xffffffac00c47947 */ /* 0x000fea000383ffff */
.L_x_123:
[----:B-1----:R1:W2:Y:S02]  /*c370*/  SYNCS.PHASECHK.TRANS64.TRYWAIT P0, [R0+URZ+0x30], R6 ;  /* 0x00003006000075a7 */ /* 0x0022a400080011ff */
[----:B--2---:R-:W-:Y:S05]  /*c380*/  @!P0 NANOSLEEP.SYNCS 0x989680 ;  /* 0x009896800000895d */ /* 0x004fea0003900000 */
[----:B------:R-:W2:Y:S02]  /*c390*/  @!P0 SYNCS.PHASECHK.TRANS64 P0, [R0+URZ+0x30], R6 ;  /* 0x00003006000085a7 */ /* 0x000ea400080010ff */
[----:B--2---:R-:W-:Y:S05]  /*c3a0*/  @!P0 BRA `(.L_x_123) ;  /* 0xfffffffc00f08947 */ /* 0x004fea000383ffff */
[----:B------:R-:W-:Y:S05]  /*c3b0*/  BRA `(.L_x_122) ;  /* 0xffffffb800047947 */ /* 0x000fea000383ffff */
.L_x_131:
[----:B-1----:R1:W2:Y:S02]  /*c3c0*/  SYNCS.PHASECHK.TRANS64.TRYWAIT P0, [R0+URZ+0x30], R6 ;  /* 0x00003006000075a7 */ /* 0x0022a400080011ff */
[----:B--2---:R-:W-:Y:S05]  /*c3d0*/  @!P0 NANOSLEEP.SYNCS 0x989680 ;  /* 0x009896800000895d */ /* 0x004fea0003900000 */
[----:B------:R-:W2:Y:S02]  /*c3e0*/  @!P0 SYNCS.PHASECHK.TRANS64 P0, [R0+URZ+0x30], R6 ;  /* 0x00003006000085a7 */ /* 0x000ea400080010ff */
[----:B--2---:R-:W-:Y:S05]  /*c3f0*/  @!P0 BRA `(.L_x_131) ;  /* 0xfffffffc00f08947 */ /* 0x004fea000383ffff */
[----:B------:R-:W-:Y:S05]  /*c400*/  BRA `(.L_x_130) ;  /* 0xffffffc000487947 */ /* 0x000fea000383ffff */
.L_x_139:
[----:B-1----:R1:W2:Y:S02]  /*c410*/  SYNCS.PHASECHK.TRANS64.TRYWAIT P0, [R0+URZ+0x30], R6 ;  /* 0x00003006000075a7 */ /* 0x0022a400080011ff */
[----:B--2---:R-:W-:Y:S05]  /*c420*/  @!P0 NANOSLEEP.SYNCS 0x989680 ;  /* 0x009896800000895d */ /* 0x004fea0003900000 */
[----:B------:R-:W2:Y:S02]  /*c430*/  @!P0 SYNCS.PHASECHK.TRANS64 P0, [R0+URZ+0x30], R6 ;  /* 0x00003006000085a7 */ /* 0x000ea400080010ff */
[----:B--2---:R-:W-:Y:S05]  /*c440*/  @!P0 BRA `(.L_x_139) ;  /* 0xfffffffc00f08947 */ /* 0x004fea000383ffff */
[----:B------:R-:W-:Y:S05]  /*c450*/  BRA `(.L_x_138) ;  /* 0xffffffc800987947 */ /* 0x000fea000383ffff */
.L_x_147:
[----:B-1----:R1:W2:Y:S02]  /*c460*/  SYNCS.PHASECHK.TRANS64.TRYWAIT P0, [R0+URZ+0x30], R6 ;  /* 0x00003006000075a7 */ /* 0x0022a400080011ff */
[----:B--2---:R-:W-:Y:S05]  /*c470*/  @!P0 NANOSLEEP.SYNCS 0x989680 ;  /* 0x009896800000895d */ /* 0x004fea0003900000 */
[----:B------:R-:W2:Y:S02]  /*c480*/  @!P0 SYNCS.PHASECHK.TRANS64 P0, [R0+URZ+0x30], R6 ;  /* 0x00003006000085a7 */ /* 0x000ea400080010ff */
[----:B--2---:R-:W-:Y:S05]  /*c490*/  @!P0 BRA `(.L_x_147) ;  /* 0xfffffffc00f08947 */ /* 0x004fea000383ffff */
[----:B------:R-:W-:Y:S05]  /*c4a0*/  BRA `(.L_x_146) ;  /* 0xffffffd000f87947 */ /* 0x000fea000383ffff */
.L_x_155:
[----:B-1----:R1:W2:Y:S02]  /*c4b0*/  SYNCS.PHASECHK.TRANS64.TRYWAIT P0, [R0+URZ+0x30], R6 ;  /* 0x00003006000075a7 */ /* 0x0022a400080011ff */
[----:B--2---:R-:W-:Y:S05]  /*c4c0*/  @!P0 NANOSLEEP.SYNCS 0x989680 ;  /* 0x009896800000895d */ /* 0x004fea0003900000 */
[----:B------:R-:W2:Y:S02]  /*c4d0*/  @!P0 SYNCS.PHASECHK.TRANS64 P0, [R0+URZ+0x30], R6 ;  /* 0x00003006000085a7 */ /* 0x000ea400080010ff */
[----:B--2---:R-:W-:Y:S05]  /*c4e0*/  @!P0 BRA `(.L_x_155) ;  /* 0xfffffffc00f08947 */ /* 0x004fea000383ffff */
[----:B------:R-:W-:Y:S05]  /*c4f0*/  BRA `(.L_x_154) ;  /* 0xffffffdc004c7947 */ /* 0x000fea000383ffff */
.L_x_163:
[----:B-1----:R1:W2:Y:S02]  /*c500*/  SYNCS.PHASECHK.TRANS64.TRYWAIT P0, [R0+URZ+0x30], R76 ;  /* 0x0000304c000075a7 */ /* 0x0022a400080011ff */
[----:B--2---:R-:W-:Y:S05]  /*c510*/  @!P0 NANOSLEEP.SYNCS 0x989680 ;  /* 0x009896800000895d */ /* 0x004fea0003900000 */
[----:B------:R-:W2:Y:S02]  /*c520*/  @!P0 SYNCS.PHASECHK.TRANS64 P0, [R0+URZ+0x30], R76 ;  /* 0x0000304c000085a7 */ /* 0x000ea400080010ff */
[----:B--2---:R-:W-:Y:S05]  /*c530*/  @!P0 BRA `(.L_x_163) ;  /* 0xfffffffc00f08947 */ /* 0x004fea000383ffff */
[----:B------:R-:W-:Y:S05]  /*c540*/  BRA `(.L_x_162) ;  /* 0xffffffe400a07947 */ /* 0x000fea000383ffff */
        .weak           $__internal_0_$__cuda_sm10x_tcgen05_guardrail_trap_col_being_dealloced_not_returned_by_alloc
        .type           $__internal_0_$__cuda_sm10x_tcgen05_guardrail_trap_col_being_dealloced_not_returned_by_alloc,@function
        .size           $__internal_0_$__cuda_sm10x_tcgen05_guardrail_trap_col_being_dealloced_not_returned_by_alloc,($__internal_1_$__cuda_sm10x_tcgen05_guardrail_trap_phase_invalid_during_alloc - $__internal_0_$__cuda_sm10x_tcgen05_guardrail_trap_col_being_dealloced_not_returned_by_alloc)
$__internal_0_$__cuda_sm10x_tcgen05_guardrail_trap_col_being_dealloced_not_returned_by_alloc:
[----:B------:R-:W-:Y:S05]  /*c550*/  BPT.TRAP 0x1 ;  /* 0x000000040000795c */ /* 0x000fea0000300000 */
[----:B------:R-:W-:-:S04]  /*c560*/  HFMA2 R3, -RZ, RZ, 0, 0 ;  /* 0x00000000ff037431 */ /* 0x000fc800000001ff */
[----:B------:R-:W-:Y:S05]  /*c570*/  RET.REL.NODEC R2 `(_ZN7cutlass13device_kernelINS_4gemm6kernel13GemmUniversalIN4cute5tupleIJiiiiEEENS1_10collective13CollectiveMmaINS1_35MainloopSm100TmaUmmaWarpSpecializedILi3ELi2ELi4ENS5_IJNS4_1CILi1EEENSA_ILi2EEESB_EEEEENS5_IJNSA_ILi128EEESF_NSA_ILi64EEEEEENS_10tfloat32_tENS5_IJlSB_lEEESI_SJ_NS4_8TiledMMAINS4_8MMA_AtomIJNS4_17SM100_MMA_TF32_SSISI_SI_fLi128ELi128ELNS4_4UMMA5MajorE0ELSO_0ELNSN_7ScaleInE0ELSP_0EEEEEENS4_6LayoutINS5_IJSB_SB_SB_EEENS5_IJNSA_ILi0EEESU_SU_EEEEENS5_IJNS4_10UnderscoreESX_SX_EEEEENS4_23SM90_TMA_LOAD_MULTICASTENS4_14ComposedLayoutINS4_7SwizzleILi3ELi4ELi3EEENS4_18smem_ptr_flag_bitsILi32EEENSS_INS5_IJNSA_ILi8EEENSA_ILi32EEEEEENS5_IJS17_SB_EEEEEEEvNS4_8identityENS4_13SM90_TMA_LOADES1B_vS1C_EENS_8epilogue10collective18CollectiveEpilogueINS1F_23Sm100TmaWarpSpecializedILi4ELi2ELi16ELb1ELb0EEEJSH_NS5_IJNSS_ISF_SB_EENSS_INSA_ILi16EEESB_EEEEESI_SJ_SI_SJ_NS1F_6fusion15FusionCallbacksIS1J_NS1O_17LinearCombinationISI_fSI_fLNS_15FloatRoundStyleE2EEESH_S1N_JEEENS4_5SM1004TMEM4LOAD26SM100_TMEM_LOAD_32dp32b16xES1D_NS11_INS12_ILi2ELi4ELi3EEES15_NSS_INS5_IJS16_S1L_EEENS5_IJS1L_SB_EEEEEEENS4_39AutoVectorizingCopyWithAssumedAlignmentILi128EEENS4_14SM90_TMA_STOREES22_S24_S24_EEEvvEEEEvNT_6ParamsE) ;  /* 0xffffff3802a07950 */ /* 0x000fea0003c3ffff */
        .weak           $__internal_1_$__cuda_sm10x_tcgen05_guardrail_trap_phase_invalid_during_alloc
        .type           $__internal_1_$__cuda_sm10x_tcgen05_guardrail_trap_phase_invalid_during_alloc,@function
        .size           $__internal_1_$__cuda_sm10x_tcgen05_guardrail_trap_phase_invalid_during_alloc,($__internal_2_$__cuda_sm10x_tcgen05_guardrail_trap_unallocated_columns_being_dealloced - $__internal_1_$__cuda_sm10x_tcgen05_guardrail_trap_phase_invalid_during_alloc)
$__internal_1_$__cuda_sm10x_tcgen05_guardrail_trap_phase_invalid_during_alloc:
[----:B------:R-:W-:Y:S05]  /*c580*/  BPT.TRAP 0x1 ;  /* 0x000000040000795c */ /* 0x000fea0000300000 */
[----:B------:R-:W-:-:S04]  /*c590*/  MOV R5, 0x0 ;  /* 0x0000000000057802 */ /* 0x000fc80000000f00 */
[----:B------:R-:W-:Y:S05]  /*c5a0*/  RET.REL.NODEC R4 `(_ZN7cutlass13device_kernelINS_4gemm6kernel13GemmUniversalIN4cute5tupleIJiiiiEEENS1_10collective13CollectiveMmaINS1_35MainloopSm100TmaUmmaWarpSpecializedILi3ELi2ELi4ENS5_IJNS4_1CILi1EEENSA_ILi2EEESB_EEEEENS5_IJNSA_ILi128EEESF_NSA_ILi64EEEEEENS_10tfloat32_tENS5_IJlSB_lEEESI_SJ_NS4_8TiledMMAINS4_8MMA_AtomIJNS4_17SM100_MMA_TF32_SSISI_SI_fLi128ELi128ELNS4_4UMMA5MajorE0ELSO_0ELNSN_7ScaleInE0ELSP_0EEEEEENS4_6LayoutINS5_IJSB_SB_SB_EEENS5_IJNSA_ILi0EEESU_SU_EEEEENS5_IJNS4_10UnderscoreESX_SX_EEEEENS4_23SM90_TMA_LOAD_MULTICASTENS4_14ComposedLayoutINS4_7SwizzleILi3ELi4ELi3EEENS4_18smem_ptr_flag_bitsILi32EEENSS_INS5_IJNSA_ILi8EEENSA_ILi32EEEEEENS5_IJS17_SB_EEEEEEEvNS4_8identityENS4_13SM90_TMA_LOADES1B_vS1C_EENS_8epilogue10collective18CollectiveEpilogueINS1F_23Sm100TmaWarpSpecializedILi4ELi2ELi16ELb1ELb0EEEJSH_NS5_IJNSS_ISF_SB_EENSS_INSA_ILi16EEESB_EEEEESI_SJ_SI_SJ_NS1F_6fusion15FusionCallbacksIS1J_NS1O_17LinearCombinationISI_fSI_fLNS_15FloatRoundStyleE2EEESH_S1N_JEEENS4_5SM1004TMEM4LOAD26SM100_TMEM_LOAD_32dp32b16xES1D_NS11_INS12_ILi2ELi4ELi3EEES15_NSS_INS5_IJS16_S1L_EEENS5_IJS1L_SB_EEEEEEENS4_39AutoVectorizingCopyWithAssumedAlignmentILi128EEENS4_14SM90_TMA_STOREES22_S24_S24_EEEvvEEEEvNT_6ParamsE) ;  /* 0xffffff3804947950 */ /* 0x000fea0003c3ffff */
        .weak           $__internal_2_$__cuda_sm10x_tcgen05_guardrail_trap_unallocated_columns_being_dealloced
        .type           $__internal_2_$__cuda_sm10x_tcgen05_guardrail_trap_unallocated_columns_being_dealloced,@function
        .size           $__internal_2_$__cuda_sm10x_tcgen05_guardrail_trap_unallocated_columns_being_dealloced,(.L_x_224 - $__internal_2_$__cuda_sm10x_tcgen05_guardrail_trap_unallocated_columns_being_dealloced)
$__internal_2_$__cuda_sm10x_tcgen05_guardrail_trap_unallocated_columns_being_dealloced:
[----:B------:R-:W-:Y:S05]  /*c5b0*/  BPT.TRAP 0x1 ;  /* 0x000000040000795c */ /* 0x000fea0000300000 */
[----:B------:R-:W-:-:S04]  /*c5c0*/  HFMA2 R3, -RZ, RZ, 0, 0 ;  /* 0x00000000ff037431 */ /* 0x000fc800000001ff */
[----:B------:R-:W-:Y:S05]  /*c5d0*/  RET.REL.NODEC R2 `(_ZN7cutlass13device_kernelINS_4gemm6kernel13GemmUniversalIN4cute5tupleIJiiiiEEENS1_10collective13CollectiveMmaINS1_35MainloopSm100TmaUmmaWarpSpecializedILi3ELi2ELi4ENS5_IJNS4_1CILi1EEENSA_ILi2EEESB_EEEEENS5_IJNSA_ILi128EEESF_NSA_ILi64EEEEEENS_10tfloat32_tENS5_IJlSB_lEEESI_SJ_NS4_8TiledMMAINS4_8MMA_AtomIJNS4_17SM100_MMA_TF32_SSISI_SI_fLi128ELi128ELNS4_4UMMA5MajorE0ELSO_0ELNSN_7ScaleInE0ELSP_0EEEEEENS4_6LayoutINS5_IJSB_SB_SB_EEENS5_IJNSA_ILi0EEESU_SU_EEEEENS5_IJNS4_10UnderscoreESX_SX_EEEEENS4_23SM90_TMA_LOAD_MULTICASTENS4_14ComposedLayoutINS4_7SwizzleILi3ELi4ELi3EEENS4_18smem_ptr_flag_bitsILi32EEENSS_INS5_IJNSA_ILi8EEENSA_ILi32EEEEEENS5_IJS17_SB_EEEEEEEvNS4_8identityENS4_13SM90_TMA_LOADES1B_vS1C_EENS_8epilogue10collective18CollectiveEpilogueINS1F_23Sm100TmaWarpSpecializedILi4ELi2ELi16ELb1ELb0EEEJSH_NS5_IJNSS_ISF_SB_EENSS_INSA_ILi16EEESB_EEEEESI_SJ_SI_SJ_NS1F_6fusion15FusionCallbacksIS1J_NS1O_17LinearCombinationISI_fSI_fLNS_15FloatRoundStyleE2EEESH_S1N_JEEENS4_5SM1004TMEM4LOAD26SM100_TMEM_LOAD_32dp32b16xES1D_NS11_INS12_ILi2ELi4ELi3EEES15_NSS_INS5_IJS16_S1L_EEENS5_IJS1L_SB_EEEEEEENS4_39AutoVectorizingCopyWithAssumedAlignmentILi128EEENS4_14SM90_TMA_STOREES22_S24_S24_EEEvvEEEEvNT_6ParamsE) ;  /* 0xffffff3802887950 */ /* 0x000fea0003c3ffff */
.L_x_223:
[----:B------:R-:W-:-:S00]  /*c5e0*/  BRA `(.L_x_223) ;  /* 0xfffffffc00fc7947 */ /* 0x000fc0000383ffff */
[----:B------:R-:W-:-:S00]  /*c5f0*/  NOP ;  /* 0x0000000000007918 */ /* 0x000fc00000000000 */
        /* <DEDUP_REMOVED lines=8> */
.L_x_224:


//--------------------- .nv.global.init           --------------------------
	.section	.nv.global.init,"aw",@progbits
.nv.global.init:
	.type		$str$27,@object
	.size		$str$27,($str$28 - $str$27)
$str$27:
        /*0000*/ 	.byte	0x28, 0x61, 0x64, 0x64, 0x72, 0x65, 0x73, 0x73, 0x20, 0x26, 0x20, 0x6d, 0x61, 0x73, 0x6b, 0x29
        /*0010*/ 	.byte	0x20, 0x3d, 0x3d, 0x20, 0x30, 0x00
	.type		$str$28,@object
	.size		$str$28,($str$26 - $str$28)
$str$28:
        /*0016*/ 	.byte	0x2f, 0x74, 0x6d, 0x70, 0x2f, 0x63, 0x75, 0x74, 0x6c, 0x61, 0x73, 0x73, 0x5f, 0x73, 0x77, 0x65
        /*0026*/ 	.byte	0x65, 0x70, 0x5f, 0x73, 0x72, 0x63, 0x2f, 0x69, 0x6e, 0x63, 0x6c, 0x75, 0x64, 0x65, 0x2f, 0x63
        /*0036*/ 	.byte	0x75, 0x74, 0x65, 0x2f, 0x70, 0x6f, 0x69, 0x6e, 0x74, 0x65, 0x72, 0x5f, 0x66, 0x6c, 0x61, 0x67
        /*0046*/ 	.byte	0x67, 0x65, 0x64, 0x2e, 0x68, 0x70, 0x70, 0x00
	.type		$str$26,@object
	.size		$str$26,($str$25 - $str$26)
$str$26:
        /*004e*/ 	.byte	0x2f, 0x74, 0x6d, 0x70, 0x2f, 0x63, 0x75, 0x74, 0x6c, 0x61, 0x73, 0x73, 0x5f, 0x73, 0x77, 0x65
        /*005e*/ 	.byte	0x65, 0x70, 0x5f, 0x73, 0x72, 0x63, 0x2f, 0x69, 0x6e, 0x63, 0x6c, 0x75, 0x64, 0x65, 0x2f, 0x63
        /*006e*/ 	.byte	0x75, 0x74, 0x65, 0x2f, 0x61, 0x74, 0x6f, 0x6d, 0x2f, 0x63, 0x6f, 0x70, 0x79, 0x5f, 0x74, 0x72
        /*007e*/ 	.byte	0x61, 0x69, 0x74, 0x73, 0x5f, 0x73, 0x6d, 0x31, 0x30, 0x30, 0x2e, 0x68, 0x70, 0x70, 0x00
	.type		$str$25,@object
	.size		$str$25,(__unnamed_1 - $str$25)
$str$25:
        /*008d*/ 	.byte	0x28, 0x28, 0x75, 0x69, 0x6e, 0x74, 0x33, 0x32, 0x5f, 0x74, 0x28, 0x74, 0x68, 0x72, 0x65, 0x61
        /*009d*/ 	.byte	0x64, 0x49, 0x64, 0x78, 0x2e, 0x78, 0x29, 0x20, 0x2f, 0x20, 0x33, 0x32, 0x29, 0x20, 0x25, 0x20
        /*00ad*/ 	.byte	0x34, 0x29, 0x20, 0x3d, 0x3d, 0x20, 0x28, 0x28, 0x28, 0x74, 0x6d, 0x65, 0x6d, 0x5f, 0x61, 0x64
        /*00bd*/ 	.byte	0x64, 0x72, 0x20, 0x3e, 0x3e, 0x20, 0x31, 0x36, 0x29, 0x20, 0x2f, 0x20, 0x33, 0x32, 0x29, 0x20
        /*00cd*/ 	.byte	0x25, 0x20, 0x34, 0x29, 0x00
	.type		__unnamed_1,@object
	.size		__unnamed_1,(__unnamed_2 - __unnamed_1)
__unnamed_1:
        /*00d2*/ 	.byte	0x61, 0x75, 0x74, 0x6f, 0x20, 0x63, 0x75, 0x74, 0x65, 0x3a, 0x3a, 0x61, 0x73, 0x5f, 0x70, 0x6f
        /* <DEDUP_REMOVED lines=24> */
        /*0262*/ 	.byte	0x32, 0x30, 0x34, 0x38, 0x3e, 0x3e, 0x3e, 0x3e, 0x5d, 0x00
	.type		__unnamed_2,@object
	.size		__unnamed_2,(.L_2 - __unnamed_2)
__unnamed_2:
        /* <DEDUP_REMOVED lines=42> */
        /*050c*/ 	.byte	0x3e, 0x5d, 0x00
.L_2:


//--------------------- .nv.shared._ZN7cutlass13device_kernelINS_4gemm6kernel13GemmUniversalIN4cute5tupleIJiiiiEEENS1_10collective13CollectiveMmaINS1_35MainloopSm100TmaUmmaWarpSpecializedILi3ELi2ELi4ENS5_IJNS4_1CILi1EEENSA_ILi2EEESB_EEEEENS5_IJNSA_ILi128EEESF_NSA_ILi64EEEEEENS_10tfloat32_tENS5_IJlSB_lEEESI_SJ_NS4_8TiledMMAINS4_8MMA_AtomIJNS4_17SM100_MMA_TF32_SSISI_SI_fLi128ELi128ELNS4_4UMMA5MajorE0ELSO_0ELNSN_7ScaleInE0ELSP_0EEEEEENS4_6LayoutINS5_IJSB_SB_SB_EEENS5_IJNSA_ILi0EEESU_SU_EEEEENS5_IJNS4_10UnderscoreESX_SX_EEEEENS4_23SM90_TMA_LOAD_MULTICASTENS4_14ComposedLayoutINS4_7SwizzleILi3ELi4ELi3EEENS4_18smem_ptr_flag_bitsILi32EEENSS_INS5_IJNSA_ILi8EEENSA_ILi32EEEEEENS5_IJS17_SB_EEEEEEEvNS4_8identityENS4_13SM90_TMA_LOADES1B_vS1C_EENS_8epilogue10collective18CollectiveEpilogueINS1F_23Sm100TmaWarpSpecializedILi4ELi2ELi16ELb1ELb0EEEJSH_NS5_IJNSS_ISF_SB_EENSS_INSA_ILi16EEESB_EEEEESI_SJ_SI_SJ_NS1F_6fusion15FusionCallbacksIS1J_NS1O_17LinearCombinationISI_fSI_fLNS_15FloatRoundStyleE2EEESH_S1N_JEEENS4_5SM1004TMEM4LOAD26SM100_TMEM_LOAD_32dp32b16xES1D_NS11_INS12_ILi2ELi4ELi3EEES15_NSS_INS5_IJS16_S1L_EEENS5_IJS1L_SB_EEEEEEENS4_39AutoVectorizingCopyWithAssumedAlignmentILi128EEENS4_14SM90_TMA_STOREES22_S24_S24_EEEvvEEEEvNT_6ParamsE --------------------------
	.section	.nv.shared._ZN7cutlass13device_kernelINS_4gemm6kernel13GemmUniversalIN4cute5tupleIJiiiiEEENS1_10collective13CollectiveMmaINS1_35MainloopSm100TmaUmmaWarpSpecializedILi3ELi2ELi4ENS5_IJNS4_1CILi1EEENSA_ILi2EEESB_EEEEENS5_IJNSA_ILi128EEESF_NSA_ILi64EEEEEENS_10tfloat32_tENS5_IJlSB_lEEESI_SJ_NS4_8TiledMMAINS4_8MMA_AtomIJNS4_17SM100_MMA_TF32_SSISI_SI_fLi128ELi128ELNS4_4UMMA5MajorE0ELSO_0ELNSN_7ScaleInE0ELSP_0EEEEEENS4_6LayoutINS5_IJSB_SB_SB_EEENS5_IJNSA_ILi0EEESU_SU_EEEEENS5_IJNS4_10UnderscoreESX_SX_EEEEENS4_23SM90_TMA_LOAD_MULTICASTENS4_14ComposedLayoutINS4_7SwizzleILi3ELi4ELi3EEENS4_18smem_ptr_flag_bitsILi32EEENSS_INS5_IJNSA_ILi8EEENSA_ILi32EEEEEENS5_IJS17_SB_EEEEEEEvNS4_8identityENS4_13SM90_TMA_LOADES1B_vS1C_EENS_8epilogue10collective18CollectiveEpilogueINS1F_23Sm100TmaWarpSpecializedILi4ELi2ELi16ELb1ELb0EEEJSH_NS5_IJNSS_ISF_SB_EENSS_INSA_ILi16EEESB_EEEEESI_SJ_SI_SJ_NS1F_6fusion15FusionCallbacksIS1J_NS1O_17LinearCombinationISI_fSI_fLNS_15FloatRoundStyleE2EEESH_S1N_JEEENS4_5SM1004TMEM4LOAD26SM100_TMEM_LOAD_32dp32b16xES1D_NS11_INS12_ILi2ELi4ELi3EEES15_NSS_INS5_IJS16_S1L_EEENS5_IJS1L_SB_EEEEEEENS4_39AutoVectorizingCopyWithAssumedAlignmentILi128EEENS4_14SM90_TMA_STOREES22_S24_S24_EEEvvEEEEvNT_6ParamsE,"aw",@nobits
	.sectionflags	@""
	.align	16
	.zero		1024


//--------------------- .nv.shared.reserved.0     --------------------------
	.section	.nv.shared.reserved.0,"aw",@nobits
	.weak		__nv_reservedSMEM_offset_0_alias
	.size		__nv_reservedSMEM_offset_0_alias, 0, 64
	.other		__nv_reservedSMEM_offset_0_alias,@"STO_CUDA_RESERVED_SHARED STV_DEFAULT"
__nv_reservedSMEM_offset_0_alias:
	.zero		0
.nv.shared.reserved.0:
	.zero		64
	.weak		__nv_reservedSMEM_tcgen05_partition
	.type		__nv_reservedSMEM_tcgen05_partition,@object
	.size		__nv_reservedSMEM_tcgen05_partition,(.L_0 - __nv_reservedSMEM_tcgen05_partition)
__nv_reservedSMEM_tcgen05_partition:
	.zero		32
.L_0:


//--------------------- .nv.global                --------------------------
	.section	.nv.global,"aw",@nobits
.nv.global:
	.type		_ZN39_INTERNAL_dff6394f_4_k_cu_d504b292_95324cute1_E,@object
	.size		_ZN39_INTERNAL_dff6394f_4_k_cu_d504b292_95324cute1_E,(_ZN39_INTERNAL_dff6394f_4_k_cu_d504b292_95324cuda3std3__45__cpo6cbeginE - _ZN39_INTERNAL_dff6394f_4_k_cu_d504b292_95324cute1_E)
_ZN39_INTERNAL_dff6394f_4_k_cu_d504b292_95324cute1_E:
	.zero		1
	.type		_ZN39_INTERNAL_dff6394f_4_k_cu_d504b292_95324cuda3std3__45__cpo6cbeginE,@object
	.size		_ZN39_INTERNAL_dff6394f_4_k_cu_d504b292_95324cuda3std3__45__cpo6cbeginE,(_ZN39_INTERNAL_dff6394f_4_k_cu_d504b292_95324cuda3std3__48in_placeE - _ZN39_INTERNAL_dff6394f_4_k_cu_d504b292_95324cuda3std3__45__cpo6cbeginE)
_ZN39_INTERNAL_dff6394f_4_k_cu_d504b292_95324cuda3std3__45__cpo6cbeginE:
	.zero		1
	.type		_ZN39_INTERNAL_dff6394f_4_k_cu_d504b292_95324cuda3std3__48in_placeE,@object
	.size		_ZN39_INTERNAL_dff6394f_4_k_cu_d504b292_95324cuda3std3__48in_placeE,(_ZN39_INTERNAL_dff6394f_4_k_cu_d504b292_95324cuda3std6ranges3__45__cpo9iter_moveE - _ZN39_INTERNAL_dff6394f_4_k_cu_d504b292_95324cuda3std3__48in_placeE)
_ZN39_INTERNAL_dff6394f_4_k_cu_d504b292_95324cuda3std3__48in_placeE:
	.zero		1
	.type		_ZN39_INTERNAL_dff6394f_4_k_cu_d504b292_95324cuda3std6ranges3__45__cpo9iter_moveE,@object
	.size		_ZN39_INTERNAL_dff6394f_4_k_cu_d504b292_95324cuda3std6ranges3__45__cpo9iter_moveE,(_ZN39_INTERNAL_dff6394f_4_k_cu_d504b292_95324cuda3std3__45__cpo5beginE - _ZN39_INTERNAL_dff6394f_4_k_cu_d504b292_95324cuda3std6ranges3__45__cpo9iter_moveE)
_ZN39_INTERNAL_dff6394f_4_k_cu_d504b292_95324cuda3std6ranges3__45__cpo9iter_moveE:
	.zero		1
	.type		_ZN39_INTERNAL_dff6394f_4_k_cu_d504b292_95324cuda3std3__45__cpo5beginE,@object
	.size		_ZN39_INTERNAL_dff6394f_4_k_cu_d504b292_95324cuda3std3__45__cpo5beginE,(_ZN39_INTERNAL_dff6394f_4_k_cu_d504b292_95324cuda3std3__441_GLOBAL__N__dff6394f_4_k_cu_d504b292_95326ignoreE - _ZN39_INTERNAL_dff6394f_4_k_cu_d504b292_95324cuda3std3__45__cpo5beginE)
_ZN39_INTERNAL_dff6394f_4_k_cu_d504b292_95324cuda3std3__45__cpo5beginE:
	.zero		1
	.type		_ZN39_INTERNAL_dff6394f_4_k_cu_d504b292_95324cuda3std3__441_GLOBAL__N__dff6394f_4_k_cu_d504b292_95326ignoreE,@object
	.size		_ZN39_INTERNAL_dff6394f_4_k_cu_d504b292_95324cuda3std3__441_GLOBAL__N__dff6394f_4_k_cu_d504b292_95326ignoreE,(_ZN39_INTERNAL_dff6394f_4_k_cu_d504b292_95324cute7productE - _ZN39_INTERNAL_dff6394f_4_k_cu_d504b292_95324cuda3std3__441_GLOBAL__N__dff6394f_4_k_cu_d504b292_95326ignoreE)
_ZN39_INTERNAL_dff6394f_4_k_cu_d504b292_95324cuda3std3__441_GLOBAL__N__dff6394f_4_k_cu_d504b292_95326ignoreE:
	.zero		1
	.type		_ZN39_INTERNAL_dff6394f_4_k_cu_d504b292_95324cute7productE,@object
	.size		_ZN39_INTERNAL_dff6394f_4_k_cu_d504b292_95324cute7productE,(_ZN39_INTERNAL_dff6394f_4_k_cu_d504b292_95324cuda3std3__45__cpo3endE - _ZN39_INTERNAL_dff6394f_4_k_cu_d504b292_95324cute7productE)
_ZN39_INTERNAL_dff6394f_4_k_cu_d504b292_95324cute7productE:
	.zero		1
	.type		_ZN39_INTERNAL_dff6394f_4_k_cu_d504b292_95324cuda3std3__45__cpo3endE,@object
	.size		_ZN39_INTERNAL_dff6394f_4_k_cu_d504b292_95324cuda3std3__45__cpo3endE,(_ZN39_INTERNAL_dff6394f_4_k_cu_d504b292_95324cuda3std3__419piecewise_constructE - _ZN39_INTERNAL_dff6394f_4_k_cu_d504b292_95324cuda3std3__45__cpo3endE)
_ZN39_INTERNAL_dff6394f_4_k_cu_d504b292_95324cuda3std3__45__cpo3endE:
	.zero		1
	.type		_ZN39_INTERNAL_dff6394f_4_k_cu_d504b292_95324cuda3std3__419piecewise_constructE,@object
	.size		_ZN39_INTERNAL_dff6394f_4_k_cu_d504b292_95324cuda3std3__419piecewise_constructE,(_ZN39_INTERNAL_dff6394f_4_k_cu_d504b292_95324cuda3std3__45__cpo4cendE - _ZN39_INTERNAL_dff6394f_4_k_cu_d504b292_95324cuda3std3__419piecewise_constructE)
_ZN39_INTERNAL_dff6394f_4_k_cu_d504b292_95324cuda3std3__419piecewise_constructE:
	.zero		1
	.type		_ZN39_INTERNAL_dff6394f_4_k_cu_d504b292_95324cuda3std3__45__cpo4cendE,@object
	.size		_ZN39_INTERNAL_dff6394f_4_k_cu_d504b292_95324cuda3std3__45__cpo4cendE,(_ZN39_INTERNAL_dff6394f_4_k_cu_d504b292_95324cuda3std6ranges3__45__cpo4swapE - _ZN39_INTERNAL_dff6394f_4_k_cu_d504b292_95324cuda3std3__45__cpo4cendE)
_ZN39_INTERNAL_dff6394f_4_k_cu_d504b292_95324cuda3std3__45__cpo4cendE:
	.zero		1
	.type		_ZN39_INTERNAL_dff6394f_4_k_cu_d504b292_95324cuda3std6ranges3__45__cpo4swapE,@object
	.size		_ZN39_INTERNAL_dff6394f_4_k_cu_d504b292_95324cuda3std6ranges3__45__cpo4swapE,(.L_10 - _ZN39_INTERNAL_dff6394f_4_k_cu_d504b292_95324cuda3std6ranges3__45__cpo4swapE)
_ZN39_INTERNAL_dff6394f_4_k_cu_d504b292_95324cuda3std6ranges3__45__cpo4swapE:
	.zero		1
.L_10:


//--------------------- .nv.constant0._ZN7cutlass13device_kernelINS_4gemm6kernel13GemmUniversalIN4cute5tupleIJiiiiEEENS1_10collective13CollectiveMmaINS1_35MainloopSm100TmaUmmaWarpSpecializedILi3ELi2ELi4ENS5_IJNS4_1CILi1EEENSA_ILi2EEESB_EEEEENS5_IJNSA_ILi128EEESF_NSA_ILi64EEEEEENS_10tfloat32_tENS5_IJlSB_lEEESI_SJ_NS4_8TiledMMAINS4_8MMA_AtomIJNS4_17SM100_MMA_TF32_SSISI_SI_fLi128ELi128ELNS4_4UMMA5MajorE0ELSO_0ELNSN_7ScaleInE0ELSP_0EEEEEENS4_6LayoutINS5_IJSB_SB_SB_EEENS5_IJNSA_ILi0EEESU_SU_EEEEENS5_IJNS4_10UnderscoreESX_SX_EEEEENS4_23SM90_TMA_LOAD_MULTICASTENS4_14ComposedLayoutINS4_7SwizzleILi3ELi4ELi3EEENS4_18smem_ptr_flag_bitsILi32EEENSS_INS5_IJNSA_ILi8EEENSA_ILi32EEEEEENS5_IJS17_SB_EEEEEEEvNS4_8identityENS4_13SM90_TMA_LOADES1B_vS1C_EENS_8epilogue10collective18CollectiveEpilogueINS1F_23Sm100TmaWarpSpecializedILi4ELi2ELi16ELb1ELb0EEEJSH_NS5_IJNSS_ISF_SB_EENSS_INSA_ILi16EEESB_EEEEESI_SJ_SI_SJ_NS1F_6fusion15FusionCallbacksIS1J_NS1O_17LinearCombinationISI_fSI_fLNS_15FloatRoundStyleE2EEESH_S1N_JEEENS4_5SM1004TMEM4LOAD26SM100_TMEM_LOAD_32dp32b16xES1D_NS11_INS12_ILi2ELi4ELi3EEES15_NSS_INS5_IJS16_S1L_EEENS5_IJS1L_SB_EEEEEEENS4_39AutoVectorizingCopyWithAssumedAlignmentILi128EEENS4_14SM90_TMA_STOREES22_S24_S24_EEEvvEEEEvNT_6ParamsE --------------------------
	.section	.nv.constant0._ZN7cutlass13device_kernelINS_4gemm6kernel13GemmUniversalIN4cute5tupleIJiiiiEEENS1_10collective13CollectiveMmaINS1_35MainloopSm100TmaUmmaWarpSpecializedILi3ELi2ELi4ENS5_IJNS4_1CILi1EEENSA_ILi2EEESB_EEEEENS5_IJNSA_ILi128EEESF_NSA_ILi64EEEEEENS_10tfloat32_tENS5_IJlSB_lEEESI_SJ_NS4_8TiledMMAINS4_8MMA_AtomIJNS4_17SM100_MMA_TF32_SSISI_SI_fLi128ELi128ELNS4_4UMMA5MajorE0ELSO_0ELNSN_7ScaleInE0ELSP_0EEEEEENS4_6LayoutINS5_IJSB_SB_SB_EEENS5_IJNSA_ILi0EEESU_SU_EEEEENS5_IJNS4_10UnderscoreESX_SX_EEEEENS4_23SM90_TMA_LOAD_MULTICASTENS4_14ComposedLayoutINS4_7SwizzleILi3ELi4ELi3EEENS4_18smem_ptr_flag_bitsILi32EEENSS_INS5_IJNSA_ILi8EEENSA_ILi32EEEEEENS5_IJS17_SB_EEEEEEEvNS4_8identityENS4_13SM90_TMA_LOADES1B_vS1C_EENS_8epilogue10collective18CollectiveEpilogueINS1F_23Sm100TmaWarpSpecializedILi4ELi2ELi16ELb1ELb0EEEJSH_NS5_IJNSS_ISF_SB_EENSS_INSA_ILi16EEESB_EEEEESI_SJ_SI_SJ_NS1F_6fusion15FusionCallbacksIS1J_NS1O_17LinearCombinationISI_fSI_fLNS_15FloatRoundStyleE2EEESH_S1N_JEEENS4_5SM1004TMEM4LOAD26SM100_TMEM_LOAD_32dp32b16xES1D_NS11_INS12_ILi2ELi4ELi3EEES15_NSS_INS5_IJS16_S1L_EEENS5_IJS1L_SB_EEEEEEENS4_39AutoVectorizingCopyWithAssumedAlignmentILi128EEENS4_14SM90_TMA_STOREES22_S24_S24_EEEvvEEEEvNT_6ParamsE,"a",@progbits
	.sectionflags	@""
	.align	4
.nv.constant0._ZN7cutlass13device_kernelINS_4gemm6kernel13GemmUniversalIN4cute5tupleIJiiiiEEENS1_10collective13CollectiveMmaINS1_35MainloopSm100TmaUmmaWarpSpecializedILi3ELi2ELi4ENS5_IJNS4_1CILi1EEENSA_ILi2EEESB_EEEEENS5_IJNSA_ILi128EEESF_NSA_ILi64EEEEEENS_10tfloat32_tENS5_IJlSB_lEEESI_SJ_NS4_8TiledMMAINS4_8MMA_AtomIJNS4_17SM100_MMA_TF32_SSISI_SI_fLi128ELi128ELNS4_4UMMA5MajorE0ELSO_0ELNSN_7ScaleInE0ELSP_0EEEEEENS4_6LayoutINS5_IJSB_SB_SB_EEENS5_IJNSA_ILi0EEESU_SU_EEEEENS5_IJNS4_10UnderscoreESX_SX_EEEEENS4_23SM90_TMA_LOAD_MULTICASTENS4_14ComposedLayoutINS4_7SwizzleILi3ELi4ELi3EEENS4_18smem_ptr_flag_bitsILi32EEENSS_INS5_IJNSA_ILi8EEENSA_ILi32EEEEEENS5_IJS17_SB_EEEEEEEvNS4_8identityENS4_13SM90_TMA_LOADES1B_vS1C_EENS_8epilogue10collective18CollectiveEpilogueINS1F_23Sm100TmaWarpSpecializedILi4ELi2ELi16ELb1ELb0EEEJSH_NS5_IJNSS_ISF_SB_EENSS_INSA_ILi16EEESB_EEEEESI_SJ_SI_SJ_NS1F_6fusion15FusionCallbacksIS1J_NS1O_17LinearCombinationISI_fSI_fLNS_15FloatRoundStyleE2EEESH_S1N_JEEENS4_5SM1004TMEM4LOAD26SM100_TMEM_LOAD_32dp32b16xES1D_NS11_INS12_ILi2ELi4ELi3EEES15_NSS_INS5_IJS16_S1L_EEENS5_IJS1L_SB_EEEEEEENS4_39AutoVectorizingCopyWithAssumedAlignmentILi128EEENS4_14SM90_TMA_STOREES22_S24_S24_EEEvvEEEEvNT_6ParamsE:
	.zero		2944


//--------------------- SYMBOLS --------------------------

	.type		.nv.reservedSmem.offset0,@object
	.size		.nv.reservedSmem.offset0,0x4
	.type		.nv.reservedSmem.cap,@object
	.size		.nv.reservedSmem.cap,0x4
	.type		__assertfail,@function
